//
// Generated by NVIDIA NVVM Compiler
//
// Compiler Build ID: CL-36424714
// Cuda compilation tools, release 13.0, V13.0.88
// Based on NVVM 20.0.0
//

.version 9.0
.target sm_100
.address_size 64

	// .globl	_Z16compute_P_kernelPdS_S_ii

.visible .entry _Z16compute_P_kernelPdS_S_ii(
	.param .u64 .ptr .align 1 _Z16compute_P_kernelPdS_S_ii_param_0,
	.param .u64 .ptr .align 1 _Z16compute_P_kernelPdS_S_ii_param_1,
	.param .u64 .ptr .align 1 _Z16compute_P_kernelPdS_S_ii_param_2,
	.param .u32 _Z16compute_P_kernelPdS_S_ii_param_3,
	.param .u32 _Z16compute_P_kernelPdS_S_ii_param_4
)
{
	.reg .pred 	%p<11>;
	.reg .b32 	%r<59>;
	.reg .b64 	%rd<31>;
	.reg .b64 	%fd<118>;

	ld.param.u64 	%rd5, [_Z16compute_P_kernelPdS_S_ii_param_0];
	ld.param.u64 	%rd3, [_Z16compute_P_kernelPdS_S_ii_param_1];
	ld.param.u64 	%rd4, [_Z16compute_P_kernelPdS_S_ii_param_2];
	ld.param.u32 	%r25, [_Z16compute_P_kernelPdS_S_ii_param_3];
	ld.param.u32 	%r26, [_Z16compute_P_kernelPdS_S_ii_param_4];
	cvta.to.global.u64 	%rd1, %rd5;
	mov.u32 	%r28, %tid.x;
	mov.u32 	%r29, %ctaid.x;
	mov.u32 	%r30, %ntid.x;
	mad.lo.s32 	%r1, %r29, %r30, %r28;
	mov.u32 	%r31, %tid.y;
	mov.u32 	%r32, %ctaid.y;
	mov.u32 	%r33, %ntid.y;
	mad.lo.s32 	%r2, %r32, %r33, %r31;
	and.b32  	%r34, %r25, -2147483647;
	setp.eq.s32 	%p1, %r34, 1;
	mov.b32 	%r56, 0;
	mov.f64 	%fd117, 0d0000000000000000;
	@%p1 bra 	$L__BB0_16;
$L__BB0_1:
	setp.ge.s32 	%p2, %r56, %r25;
	@%p2 bra 	$L__BB0_13;
	mul.lo.s32 	%r4, %r25, %r1;
	mul.lo.s32 	%r5, %r25, %r2;
	not.b32 	%r38, %r56;
	add.s32 	%r6, %r25, %r38;
	shr.u32 	%r39, %r6, 1;
	add.s32 	%r7, %r39, 1;
	and.b32  	%r8, %r7, 7;
	setp.lt.u32 	%p3, %r6, 14;
	@%p3 bra 	$L__BB0_5;
	and.b32  	%r40, %r7, -8;
	neg.s32 	%r54, %r40;
	add.s64 	%rd2, %rd1, 64;
	add.s32 	%r53, %r56, %r4;
	add.s32 	%r52, %r56, %r5;
$L__BB0_4:
	.pragma "nounroll";
	mul.wide.s32 	%rd10, %r53, 8;
	add.s64 	%rd11, %rd2, %rd10;
	mul.wide.s32 	%rd12, %r52, 8;
	add.s64 	%rd13, %rd2, %rd12;
	ld.global.f64 	%fd19, [%rd11+-64];
	ld.global.f64 	%fd20, [%rd13+-64];
	fma.rn.f64 	%fd21, %fd19, %fd20, %fd117;
	ld.global.f64 	%fd22, [%rd11+-56];
	ld.global.f64 	%fd23, [%rd13+-56];
	fma.rn.f64 	%fd24, %fd22, %fd23, %fd21;
	ld.global.f64 	%fd25, [%rd11+-48];
	ld.global.f64 	%fd26, [%rd13+-48];
	fma.rn.f64 	%fd27, %fd25, %fd26, %fd24;
	ld.global.f64 	%fd28, [%rd11+-40];
	ld.global.f64 	%fd29, [%rd13+-40];
	fma.rn.f64 	%fd30, %fd28, %fd29, %fd27;
	ld.global.f64 	%fd31, [%rd11+-32];
	ld.global.f64 	%fd32, [%rd13+-32];
	fma.rn.f64 	%fd33, %fd31, %fd32, %fd30;
	ld.global.f64 	%fd34, [%rd11+-24];
	ld.global.f64 	%fd35, [%rd13+-24];
	fma.rn.f64 	%fd36, %fd34, %fd35, %fd33;
	ld.global.f64 	%fd37, [%rd11+-16];
	ld.global.f64 	%fd38, [%rd13+-16];
	fma.rn.f64 	%fd39, %fd37, %fd38, %fd36;
	ld.global.f64 	%fd40, [%rd11+-8];
	ld.global.f64 	%fd41, [%rd13+-8];
	fma.rn.f64 	%fd42, %fd40, %fd41, %fd39;
	ld.global.f64 	%fd43, [%rd11];
	ld.global.f64 	%fd44, [%rd13];
	fma.rn.f64 	%fd45, %fd43, %fd44, %fd42;
	ld.global.f64 	%fd46, [%rd11+8];
	ld.global.f64 	%fd47, [%rd13+8];
	fma.rn.f64 	%fd48, %fd46, %fd47, %fd45;
	ld.global.f64 	%fd49, [%rd11+16];
	ld.global.f64 	%fd50, [%rd13+16];
	fma.rn.f64 	%fd51, %fd49, %fd50, %fd48;
	ld.global.f64 	%fd52, [%rd11+24];
	ld.global.f64 	%fd53, [%rd13+24];
	fma.rn.f64 	%fd54, %fd52, %fd53, %fd51;
	ld.global.f64 	%fd55, [%rd11+32];
	ld.global.f64 	%fd56, [%rd13+32];
	fma.rn.f64 	%fd57, %fd55, %fd56, %fd54;
	ld.global.f64 	%fd58, [%rd11+40];
	ld.global.f64 	%fd59, [%rd13+40];
	fma.rn.f64 	%fd60, %fd58, %fd59, %fd57;
	ld.global.f64 	%fd61, [%rd11+48];
	ld.global.f64 	%fd62, [%rd13+48];
	fma.rn.f64 	%fd63, %fd61, %fd62, %fd60;
	ld.global.f64 	%fd64, [%rd11+56];
	ld.global.f64 	%fd65, [%rd13+56];
	fma.rn.f64 	%fd117, %fd64, %fd65, %fd63;
	add.s32 	%r56, %r56, 16;
	add.s32 	%r54, %r54, 8;
	add.s32 	%r53, %r53, 16;
	add.s32 	%r52, %r52, 16;
	setp.ne.s32 	%p4, %r54, 0;
	@%p4 bra 	$L__BB0_4;
$L__BB0_5:
	setp.eq.s32 	%p5, %r8, 0;
	@%p5 bra 	$L__BB0_13;
	setp.lt.u32 	%p6, %r8, 4;
	@%p6 bra 	$L__BB0_8;
	add.s32 	%r41, %r56, %r4;
	mul.wide.s32 	%rd14, %r41, 8;
	add.s64 	%rd15, %rd1, %rd14;
	ld.global.f64 	%fd67, [%rd15];
	add.s32 	%r42, %r56, %r5;
	mul.wide.s32 	%rd16, %r42, 8;
	add.s64 	%rd17, %rd1, %rd16;
	ld.global.f64 	%fd68, [%rd17];
	fma.rn.f64 	%fd69, %fd67, %fd68, %fd117;
	ld.global.f64 	%fd70, [%rd15+8];
	ld.global.f64 	%fd71, [%rd17+8];
	fma.rn.f64 	%fd72, %fd70, %fd71, %fd69;
	ld.global.f64 	%fd73, [%rd15+16];
	ld.global.f64 	%fd74, [%rd17+16];
	fma.rn.f64 	%fd75, %fd73, %fd74, %fd72;
	ld.global.f64 	%fd76, [%rd15+24];
	ld.global.f64 	%fd77, [%rd17+24];
	fma.rn.f64 	%fd78, %fd76, %fd77, %fd75;
	ld.global.f64 	%fd79, [%rd15+32];
	ld.global.f64 	%fd80, [%rd17+32];
	fma.rn.f64 	%fd81, %fd79, %fd80, %fd78;
	ld.global.f64 	%fd82, [%rd15+40];
	ld.global.f64 	%fd83, [%rd17+40];
	fma.rn.f64 	%fd84, %fd82, %fd83, %fd81;
	ld.global.f64 	%fd85, [%rd15+48];
	ld.global.f64 	%fd86, [%rd17+48];
	fma.rn.f64 	%fd87, %fd85, %fd86, %fd84;
	ld.global.f64 	%fd88, [%rd15+56];
	ld.global.f64 	%fd89, [%rd17+56];
	fma.rn.f64 	%fd117, %fd88, %fd89, %fd87;
	add.s32 	%r56, %r56, 8;
$L__BB0_8:
	and.b32  	%r43, %r7, 3;
	setp.eq.s32 	%p7, %r43, 0;
	@%p7 bra 	$L__BB0_13;
	setp.eq.s32 	%p8, %r43, 1;
	@%p8 bra 	$L__BB0_11;
	add.s32 	%r44, %r56, %r4;
	mul.wide.s32 	%rd18, %r44, 8;
	add.s64 	%rd19, %rd1, %rd18;
	ld.global.f64 	%fd91, [%rd19];
	add.s32 	%r45, %r56, %r5;
	mul.wide.s32 	%rd20, %r45, 8;
	add.s64 	%rd21, %rd1, %rd20;
	ld.global.f64 	%fd92, [%rd21];
	fma.rn.f64 	%fd93, %fd91, %fd92, %fd117;
	ld.global.f64 	%fd94, [%rd19+8];
	ld.global.f64 	%fd95, [%rd21+8];
	fma.rn.f64 	%fd96, %fd94, %fd95, %fd93;
	ld.global.f64 	%fd97, [%rd19+16];
	ld.global.f64 	%fd98, [%rd21+16];
	fma.rn.f64 	%fd99, %fd97, %fd98, %fd96;
	ld.global.f64 	%fd100, [%rd19+24];
	ld.global.f64 	%fd101, [%rd21+24];
	fma.rn.f64 	%fd117, %fd100, %fd101, %fd99;
	add.s32 	%r56, %r56, 4;
$L__BB0_11:
	and.b32  	%r46, %r6, 2;
	setp.ne.s32 	%p9, %r46, 0;
	@%p9 bra 	$L__BB0_13;
	add.s32 	%r47, %r56, %r4;
	mul.wide.s32 	%rd22, %r47, 8;
	add.s64 	%rd23, %rd1, %rd22;
	ld.global.f64 	%fd102, [%rd23];
	add.s32 	%r48, %r56, %r5;
	mul.wide.s32 	%rd24, %r48, 8;
	add.s64 	%rd25, %rd1, %rd24;
	ld.global.f64 	%fd103, [%rd25];
	fma.rn.f64 	%fd104, %fd102, %fd103, %fd117;
	ld.global.f64 	%fd105, [%rd23+8];
	ld.global.f64 	%fd106, [%rd25+8];
	fma.rn.f64 	%fd117, %fd105, %fd106, %fd104;
$L__BB0_13:
	max.s32 	%r49, %r1, %r2;
	setp.ge.s32 	%p10, %r49, %r26;
	@%p10 bra 	$L__BB0_15;
	mad.lo.s32 	%r50, %r26, %r2, %r1;
	cvta.to.global.u64 	%rd26, %rd3;
	mul.wide.s32 	%rd27, %r50, 8;
	add.s64 	%rd28, %rd26, %rd27;
	ld.global.f64 	%fd107, [%rd28];
	mul.f64 	%fd108, %fd117, %fd107;
	cvta.to.global.u64 	%rd29, %rd4;
	add.s64 	%rd30, %rd29, %rd27;
	st.global.f64 	[%rd30], %fd108;
$L__BB0_15:
	ret;
$L__BB0_16:
	mul.lo.s32 	%r36, %r25, %r1;
	mul.wide.s32 	%rd6, %r36, 8;
	add.s64 	%rd7, %rd1, %rd6;
	ld.global.f64 	%fd16, [%rd7];
	mul.lo.s32 	%r37, %r25, %r2;
	mul.wide.u32 	%rd8, %r37, 8;
	add.s64 	%rd9, %rd1, %rd8;
	ld.global.f64 	%fd17, [%rd9];
	fma.rn.f64 	%fd117, %fd16, %fd17, 0d0000000000000000;
	mov.b32 	%r56, 1;
	bra.uni 	$L__BB0_1;

}
	// .globl	_Z19compute_P_HT_kernelPdS_S_iii
.visible .entry _Z19compute_P_HT_kernelPdS_S_iii(
	.param .u64 .ptr .align 1 _Z19compute_P_HT_kernelPdS_S_iii_param_0,
	.param .u64 .ptr .align 1 _Z19compute_P_HT_kernelPdS_S_iii_param_1,
	.param .u64 .ptr .align 1 _Z19compute_P_HT_kernelPdS_S_iii_param_2,
	.param .u32 _Z19compute_P_HT_kernelPdS_S_iii_param_3,
	.param .u32 _Z19compute_P_HT_kernelPdS_S_iii_param_4,
	.param .u32 _Z19compute_P_HT_kernelPdS_S_iii_param_5
)
{
	.reg .pred 	%p<13>;
	.reg .b32 	%r<60>;
	.reg .b64 	%rd<29>;
	.reg .b64 	%fd<118>;

	ld.param.u64 	%rd4, [_Z19compute_P_HT_kernelPdS_S_iii_param_0];
	ld.param.u64 	%rd5, [_Z19compute_P_HT_kernelPdS_S_iii_param_1];
	ld.param.u64 	%rd3, [_Z19compute_P_HT_kernelPdS_S_iii_param_2];
	ld.param.u32 	%r25, [_Z19compute_P_HT_kernelPdS_S_iii_param_3];
	ld.param.u32 	%r26, [_Z19compute_P_HT_kernelPdS_S_iii_param_4];
	ld.param.u32 	%r27, [_Z19compute_P_HT_kernelPdS_S_iii_param_5];
	cvta.to.global.u64 	%rd1, %rd5;
	cvta.to.global.u64 	%rd2, %rd4;
	mov.u32 	%r28, %tid.x;
	mov.u32 	%r29, %ctaid.x;
	mov.u32 	%r30, %ntid.x;
	mad.lo.s32 	%r1, %r29, %r30, %r28;
	mov.u32 	%r31, %tid.y;
	mov.u32 	%r32, %ctaid.y;
	mov.u32 	%r33, %ntid.y;
	mad.lo.s32 	%r2, %r32, %r33, %r31;
	setp.ge.s32 	%p1, %r2, %r26;
	setp.ge.s32 	%p2, %r1, %r25;
	or.pred  	%p3, %p2, %p1;
	@%p3 bra 	$L__BB1_15;
	and.b32  	%r35, %r26, -2147483647;
	setp.eq.s32 	%p4, %r35, 1;
	mov.b32 	%r57, 0;
	mov.f64 	%fd117, 0d0000000000000000;
	@%p4 bra 	$L__BB1_16;
$L__BB1_2:
	setp.ge.u32 	%p5, %r57, %r26;
	@%p5 bra 	$L__BB1_14;
	mul.lo.s32 	%r4, %r26, %r2;
	mul.lo.s32 	%r5, %r26, %r1;
	not.b32 	%r39, %r57;
	add.s32 	%r6, %r26, %r39;
	shr.u32 	%r40, %r6, 1;
	add.s32 	%r7, %r40, 1;
	and.b32  	%r8, %r7, 7;
	setp.lt.u32 	%p6, %r6, 14;
	@%p6 bra 	$L__BB1_6;
	and.b32  	%r41, %r7, -8;
	neg.s32 	%r55, %r41;
	add.s32 	%r54, %r57, %r4;
	add.s32 	%r53, %r57, %r5;
$L__BB1_5:
	.pragma "nounroll";
	mul.wide.s32 	%rd10, %r54, 8;
	add.s64 	%rd11, %rd2, %rd10;
	mul.wide.s32 	%rd12, %r53, 8;
	add.s64 	%rd13, %rd1, %rd12;
	ld.global.f64 	%fd19, [%rd11];
	ld.global.f64 	%fd20, [%rd13];
	fma.rn.f64 	%fd21, %fd19, %fd20, %fd117;
	ld.global.f64 	%fd22, [%rd11+8];
	ld.global.f64 	%fd23, [%rd13+8];
	fma.rn.f64 	%fd24, %fd22, %fd23, %fd21;
	ld.global.f64 	%fd25, [%rd11+16];
	ld.global.f64 	%fd26, [%rd13+16];
	fma.rn.f64 	%fd27, %fd25, %fd26, %fd24;
	ld.global.f64 	%fd28, [%rd11+24];
	ld.global.f64 	%fd29, [%rd13+24];
	fma.rn.f64 	%fd30, %fd28, %fd29, %fd27;
	ld.global.f64 	%fd31, [%rd11+32];
	ld.global.f64 	%fd32, [%rd13+32];
	fma.rn.f64 	%fd33, %fd31, %fd32, %fd30;
	ld.global.f64 	%fd34, [%rd11+40];
	ld.global.f64 	%fd35, [%rd13+40];
	fma.rn.f64 	%fd36, %fd34, %fd35, %fd33;
	ld.global.f64 	%fd37, [%rd11+48];
	ld.global.f64 	%fd38, [%rd13+48];
	fma.rn.f64 	%fd39, %fd37, %fd38, %fd36;
	ld.global.f64 	%fd40, [%rd11+56];
	ld.global.f64 	%fd41, [%rd13+56];
	fma.rn.f64 	%fd42, %fd40, %fd41, %fd39;
	ld.global.f64 	%fd43, [%rd11+64];
	ld.global.f64 	%fd44, [%rd13+64];
	fma.rn.f64 	%fd45, %fd43, %fd44, %fd42;
	ld.global.f64 	%fd46, [%rd11+72];
	ld.global.f64 	%fd47, [%rd13+72];
	fma.rn.f64 	%fd48, %fd46, %fd47, %fd45;
	ld.global.f64 	%fd49, [%rd11+80];
	ld.global.f64 	%fd50, [%rd13+80];
	fma.rn.f64 	%fd51, %fd49, %fd50, %fd48;
	ld.global.f64 	%fd52, [%rd11+88];
	ld.global.f64 	%fd53, [%rd13+88];
	fma.rn.f64 	%fd54, %fd52, %fd53, %fd51;
	ld.global.f64 	%fd55, [%rd11+96];
	ld.global.f64 	%fd56, [%rd13+96];
	fma.rn.f64 	%fd57, %fd55, %fd56, %fd54;
	ld.global.f64 	%fd58, [%rd11+104];
	ld.global.f64 	%fd59, [%rd13+104];
	fma.rn.f64 	%fd60, %fd58, %fd59, %fd57;
	ld.global.f64 	%fd61, [%rd11+112];
	ld.global.f64 	%fd62, [%rd13+112];
	fma.rn.f64 	%fd63, %fd61, %fd62, %fd60;
	ld.global.f64 	%fd64, [%rd11+120];
	ld.global.f64 	%fd65, [%rd13+120];
	fma.rn.f64 	%fd117, %fd64, %fd65, %fd63;
	add.s32 	%r57, %r57, 16;
	add.s32 	%r55, %r55, 8;
	add.s32 	%r54, %r54, 16;
	add.s32 	%r53, %r53, 16;
	setp.ne.s32 	%p7, %r55, 0;
	@%p7 bra 	$L__BB1_5;
$L__BB1_6:
	setp.eq.s32 	%p8, %r8, 0;
	@%p8 bra 	$L__BB1_14;
	setp.lt.u32 	%p9, %r8, 4;
	@%p9 bra 	$L__BB1_9;
	add.s32 	%r42, %r57, %r4;
	mul.wide.s32 	%rd14, %r42, 8;
	add.s64 	%rd15, %rd2, %rd14;
	ld.global.f64 	%fd67, [%rd15];
	add.s32 	%r43, %r57, %r5;
	mul.wide.s32 	%rd16, %r43, 8;
	add.s64 	%rd17, %rd1, %rd16;
	ld.global.f64 	%fd68, [%rd17];
	fma.rn.f64 	%fd69, %fd67, %fd68, %fd117;
	ld.global.f64 	%fd70, [%rd15+8];
	ld.global.f64 	%fd71, [%rd17+8];
	fma.rn.f64 	%fd72, %fd70, %fd71, %fd69;
	ld.global.f64 	%fd73, [%rd15+16];
	ld.global.f64 	%fd74, [%rd17+16];
	fma.rn.f64 	%fd75, %fd73, %fd74, %fd72;
	ld.global.f64 	%fd76, [%rd15+24];
	ld.global.f64 	%fd77, [%rd17+24];
	fma.rn.f64 	%fd78, %fd76, %fd77, %fd75;
	ld.global.f64 	%fd79, [%rd15+32];
	ld.global.f64 	%fd80, [%rd17+32];
	fma.rn.f64 	%fd81, %fd79, %fd80, %fd78;
	ld.global.f64 	%fd82, [%rd15+40];
	ld.global.f64 	%fd83, [%rd17+40];
	fma.rn.f64 	%fd84, %fd82, %fd83, %fd81;
	ld.global.f64 	%fd85, [%rd15+48];
	ld.global.f64 	%fd86, [%rd17+48];
	fma.rn.f64 	%fd87, %fd85, %fd86, %fd84;
	ld.global.f64 	%fd88, [%rd15+56];
	ld.global.f64 	%fd89, [%rd17+56];
	fma.rn.f64 	%fd117, %fd88, %fd89, %fd87;
	add.s32 	%r57, %r57, 8;
$L__BB1_9:
	and.b32  	%r44, %r7, 3;
	setp.eq.s32 	%p10, %r44, 0;
	@%p10 bra 	$L__BB1_14;
	setp.eq.s32 	%p11, %r44, 1;
	@%p11 bra 	$L__BB1_12;
	add.s32 	%r45, %r57, %r4;
	mul.wide.s32 	%rd18, %r45, 8;
	add.s64 	%rd19, %rd2, %rd18;
	ld.global.f64 	%fd91, [%rd19];
	add.s32 	%r46, %r57, %r5;
	mul.wide.s32 	%rd20, %r46, 8;
	add.s64 	%rd21, %rd1, %rd20;
	ld.global.f64 	%fd92, [%rd21];
	fma.rn.f64 	%fd93, %fd91, %fd92, %fd117;
	ld.global.f64 	%fd94, [%rd19+8];
	ld.global.f64 	%fd95, [%rd21+8];
	fma.rn.f64 	%fd96, %fd94, %fd95, %fd93;
	ld.global.f64 	%fd97, [%rd19+16];
	ld.global.f64 	%fd98, [%rd21+16];
	fma.rn.f64 	%fd99, %fd97, %fd98, %fd96;
	ld.global.f64 	%fd100, [%rd19+24];
	ld.global.f64 	%fd101, [%rd21+24];
	fma.rn.f64 	%fd117, %fd100, %fd101, %fd99;
	add.s32 	%r57, %r57, 4;
$L__BB1_12:
	and.b32  	%r47, %r6, 2;
	setp.ne.s32 	%p12, %r47, 0;
	@%p12 bra 	$L__BB1_14;
	add.s32 	%r48, %r57, %r4;
	mul.wide.s32 	%rd22, %r48, 8;
	add.s64 	%rd23, %rd2, %rd22;
	ld.global.f64 	%fd102, [%rd23];
	add.s32 	%r49, %r57, %r5;
	mul.wide.s32 	%rd24, %r49, 8;
	add.s64 	%rd25, %rd1, %rd24;
	ld.global.f64 	%fd103, [%rd25];
	fma.rn.f64 	%fd104, %fd102, %fd103, %fd117;
	ld.global.f64 	%fd105, [%rd23+8];
	ld.global.f64 	%fd106, [%rd25+8];
	fma.rn.f64 	%fd117, %fd105, %fd106, %fd104;
$L__BB1_14:
	add.s32 	%r50, %r27, -1;
	cvt.rn.f64.s32 	%fd107, %r50;
	div.rn.f64 	%fd108, %fd117, %fd107;
	mad.lo.s32 	%r51, %r25, %r2, %r1;
	cvta.to.global.u64 	%rd26, %rd3;
	mul.wide.s32 	%rd27, %r51, 8;
	add.s64 	%rd28, %rd26, %rd27;
	st.global.f64 	[%rd28], %fd108;
$L__BB1_15:
	ret;
$L__BB1_16:
	mul.lo.s32 	%r37, %r26, %r2;
	mul.wide.u32 	%rd6, %r37, 8;
	add.s64 	%rd7, %rd2, %rd6;
	ld.global.f64 	%fd16, [%rd7];
	mul.lo.s32 	%r38, %r26, %r1;
	mul.wide.s32 	%rd8, %r38, 8;
	add.s64 	%rd9, %rd1, %rd8;
	ld.global.f64 	%fd17, [%rd9];
	fma.rn.f64 	%fd117, %fd16, %fd17, 0d0000000000000000;
	mov.b32 	%r57, 1;
	bra.uni 	$L__BB1_2;

}


// ===== COMPILED SASS (sm_100) =====

	.target	sm_100

	.elftype	@"ET_EXEC"


//--------------------- .note.nv.tkinfo           --------------------------
	.section	.note.nv.tkinfo,"",@"SHT_NOTE"
	.sectionflags	@"SHF_NOTE_NV_TKINFO"
	.tkinfo
        /*0018*/ 	.word	0x00000002
        /*0030*/ 	.string	""
        /*0030*/ 	.string	"ptxas"
        /*0030*/ 	.string	"Cuda compilation tools, release 13.0, V13.0.88"
        /*0030*/ 	.string	"Build cuda_13.0.r13.0/compiler.36424714_0"
        /*0030*/ 	.string	"-arch sm_100 -m 64 "



//--------------------- .note.nv.cuinfo           --------------------------
	.section	.note.nv.cuinfo,"",@"SHT_NOTE"
	.sectionflags	@"SHF_NOTE_NV_CUINFO"
        /*0018*/ 	.short	0x0002
        /*001a*/ 	.short	0x0064
        /*001c*/ 	.short	0x0082
	.zero		2


//--------------------- .nv.info                  --------------------------
	.section	.nv.info,"",@"SHT_CUDA_INFO"
	.align	4


	//----- nvinfo : EIATTR_REGCOUNT
	.align		4
        /*0000*/ 	.byte	0x04, 0x2f
        /*0002*/ 	.short	(.L_1 - .L_0)
	.align		4
.L_0:
        /*0004*/ 	.word	index@(_Z16compute_P_kernelPdS_S_ii)
        /*0008*/ 	.word	0x00000020


	//----- nvinfo : EIATTR_FRAME_SIZE
	.align		4
.L_1:
        /*000c*/ 	.byte	0x04, 0x11
        /*000e*/ 	.short	(.L_3 - .L_2)
	.align		4
.L_2:
        /*0010*/ 	.word	index@(_Z16compute_P_kernelPdS_S_ii)
        /*0014*/ 	.word	0x00000000


	//----- nvinfo : EIATTR_REGCOUNT
	.align		4
.L_3:
        /*0018*/ 	.byte	0x04, 0x2f
        /*001a*/ 	.short	(.L_5 - .L_4)
	.align		4
.L_4:
        /*001c*/ 	.word	index@(_Z19compute_P_HT_kernelPdS_S_iii)
        /*0020*/ 	.word	0x00000020


	//----- nvinfo : EIATTR_FRAME_SIZE
	.align		4
.L_5:
        /*0024*/ 	.byte	0x04, 0x11
        /*0026*/ 	.short	(.L_7 - .L_6)
	.align		4
.L_6:
        /*0028*/ 	.word	index@($__internal_0_$__cuda_sm20_div_rn_f64_full)
        /*002c*/ 	.word	0x00000000


	//----- nvinfo : EIATTR_FRAME_SIZE
	.align		4
.L_7:
        /*0030*/ 	.byte	0x04, 0x11
        /*0032*/ 	.short	(.L_9 - .L_8)
	.align		4
.L_8:
        /*0034*/ 	.word	index@(_Z19compute_P_HT_kernelPdS_S_iii)
        /*0038*/ 	.word	0x00000000


	//----- nvinfo : EIATTR_MIN_STACK_SIZE
	.align		4
.L_9:
        /*003c*/ 	.byte	0x04, 0x12
        /*003e*/ 	.short	(.L_11 - .L_10)
	.align		4
.L_10:
        /*0040*/ 	.word	index@(_Z19compute_P_HT_kernelPdS_S_iii)
        /*0044*/ 	.word	0x00000000


	//----- nvinfo : EIATTR_MIN_STACK_SIZE
	.align		4
.L_11:
        /*0048*/ 	.byte	0x04, 0x12
        /*004a*/ 	.short	(.L_13 - .L_12)
	.align		4
.L_12:
        /*004c*/ 	.word	index@(_Z16compute_P_kernelPdS_S_ii)
        /*0050*/ 	.word	0x00000000
.L_13:


//--------------------- .nv.compat                --------------------------
	.section	.nv.compat,"",@"SHT_CUDA_COMPAT_INFO"
	.align	4
        /*0000*/ 	.byte	0x02, 0x09, 0x00, 0x00, 0x02, 0x02, 0x01, 0x00, 0x02, 0x05, 0x05, 0x00, 0x03, 0x07, 0x01, 0x01
        /*0010*/ 	.byte	0x02, 0x03, 0x00, 0x00, 0x02, 0x06, 0x01, 0x00, 0x04, 0x0b, 0x08, 0x00, 0x01, 0x00, 0x00, 0x00
        /*0020*/ 	.byte	0x00, 0x00, 0x00, 0x00


//--------------------- .nv.info._Z19compute_P_HT_kernelPdS_S_iii --------------------------
	.section	.nv.info._Z19compute_P_HT_kernelPdS_S_iii,"",@"SHT_CUDA_INFO"
	.sectionflags	@""
	.align	4


	//----- nvinfo : EIATTR_CUDA_API_VERSION
	.align		4
        /*0000*/ 	.byte	0x04, 0x37
        /*0002*/ 	.short	(.L_15 - .L_14)
.L_14:
        /*0004*/ 	.word	0x00000082


	//----- nvinfo : EIATTR_KPARAM_INFO
	.align		4
.L_15:
        /*0008*/ 	.byte	0x04, 0x17
        /*000a*/ 	.short	(.L_17 - .L_16)
.L_16:
        /*000c*/ 	.word	0x00000000
        /*0010*/ 	.short	0x0005
        /*0012*/ 	.short	0x0020
        /*0014*/ 	.byte	0x00, 0xf0, 0x11, 0x00


	//----- nvinfo : EIATTR_KPARAM_INFO
	.align		4
.L_17:
        /*0018*/ 	.byte	0x04, 0x17
        /*001a*/ 	.short	(.L_19 - .L_18)
.L_18:
        /*001c*/ 	.word	0x00000000
        /*0020*/ 	.short	0x0004
        /*0022*/ 	.short	0x001c
        /*0024*/ 	.byte	0x00, 0xf0, 0x11, 0x00


	//----- nvinfo : EIATTR_KPARAM_INFO
	.align		4
.L_19:
        /*0028*/ 	.byte	0x04, 0x17
        /*002a*/ 	.short	(.L_21 - .L_20)
.L_20:
        /*002c*/ 	.word	0x00000000
        /*0030*/ 	.short	0x0003
        /*0032*/ 	.short	0x0018
        /*0034*/ 	.byte	0x00, 0xf0, 0x11, 0x00


	//----- nvinfo : EIATTR_KPARAM_INFO
	.align		4
.L_21:
        /*0038*/ 	.byte	0x04, 0x17
        /*003a*/ 	.short	(.L_23 - .L_22)
.L_22:
        /*003c*/ 	.word	0x00000000
        /*0040*/ 	.short	0x0002
        /*0042*/ 	.short	0x0010
        /*0044*/ 	.byte	0x00, 0xf5, 0x21, 0x00


	//----- nvinfo : EIATTR_KPARAM_INFO
	.align		4
.L_23:
        /*0048*/ 	.byte	0x04, 0x17
        /*004a*/ 	.short	(.L_25 - .L_24)
.L_24:
        /*004c*/ 	.word	0x00000000
        /*0050*/ 	.short	0x0001
        /*0052*/ 	.short	0x0008
        /*0054*/ 	.byte	0x00, 0xf5, 0x21, 0x00


	//----- nvinfo : EIATTR_KPARAM_INFO
	.align		4
.L_25:
        /*0058*/ 	.byte	0x04, 0x17
        /*005a*/ 	.short	(.L_27 - .L_26)
.L_26:
        /*005c*/ 	.word	0x00000000
        /*0060*/ 	.short	0x0000
        /*0062*/ 	.short	0x0000
        /*0064*/ 	.byte	0x00, 0xf5, 0x21, 0x00


	//----- nvinfo : EIATTR_SPARSE_MMA_MASK
	.align		4
.L_27:
        /*0068*/ 	.byte	0x03, 0x50
        /*006a*/ 	.short	0x0000


	//----- nvinfo : EIATTR_MAXREG_COUNT
	.align		4
        /*006c*/ 	.byte	0x03, 0x1b
        /*006e*/ 	.short	0x00ff


	//----- nvinfo : EIATTR_MERCURY_ISA_VERSION
	.align		4
        /*0070*/ 	.byte	0x03, 0x5f
        /*0072*/ 	.short	0x0101


	//----- nvinfo : EIATTR_VRC_CTA_INIT_COUNT
	.align		4
        /*0074*/ 	.byte	0x02, 0x4a
	.zero		1
	.zero		1


	//----- nvinfo : EIATTR_EXIT_INSTR_OFFSETS
	.align		4
        /*0078*/ 	.byte	0x04, 0x1c
        /*007a*/ 	.short	(.L_29 - .L_28)


	//   ....[0]....
.L_28:
        /*007c*/ 	.word	0x000000c0


	//   ....[1]....
        /*0080*/ 	.word	0x00000c70


	//----- nvinfo : EIATTR_CRS_STACK_SIZE
	.align		4
.L_29:
        /*0084*/ 	.byte	0x04, 0x1e
        /*0086*/ 	.short	(.L_31 - .L_30)
.L_30:
        /*0088*/ 	.word	0x00000000


	//----- nvinfo : EIATTR_CBANK_PARAM_SIZE
	.align		4
.L_31:
        /*008c*/ 	.byte	0x03, 0x19
        /*008e*/ 	.short	0x0024


	//----- nvinfo : EIATTR_PARAM_CBANK
	.align		4
        /*0090*/ 	.byte	0x04, 0x0a
        /*0092*/ 	.short	(.L_33 - .L_32)
	.align		4
.L_32:
        /*0094*/ 	.word	index@(.nv.constant0._Z19compute_P_HT_kernelPdS_S_iii)
        /*0098*/ 	.short	0x0380
        /*009a*/ 	.short	0x0024


	//----- nvinfo : EIATTR_SW_WAR
	.align		4
.L_33:
        /*009c*/ 	.byte	0x04, 0x36
        /*009e*/ 	.short	(.L_35 - .L_34)
.L_34:
        /*00a0*/ 	.word	0x00000008
.L_35:


//--------------------- .nv.info._Z16compute_P_kernelPdS_S_ii --------------------------
	.section	.nv.info._Z16compute_P_kernelPdS_S_ii,"",@"SHT_CUDA_INFO"
	.sectionflags	@""
	.align	4


	//----- nvinfo : EIATTR_CUDA_API_VERSION
	.align		4
        /*0000*/ 	.byte	0x04, 0x37
        /*0002*/ 	.short	(.L_37 - .L_36)
.L_36:
        /*0004*/ 	.word	0x00000082


	//----- nvinfo : EIATTR_KPARAM_INFO
	.align		4
.L_37:
        /*0008*/ 	.byte	0x04, 0x17
        /*000a*/ 	.short	(.L_39 - .L_38)
.L_38:
        /*000c*/ 	.word	0x00000000
        /*0010*/ 	.short	0x0004
        /*0012*/ 	.short	0x001c
        /*0014*/ 	.byte	0x00, 0xf0, 0x11, 0x00


	//----- nvinfo : EIATTR_KPARAM_INFO
	.align		4
.L_39:
        /*0018*/ 	.byte	0x04, 0x17
        /*001a*/ 	.short	(.L_41 - .L_40)
.L_40:
        /*001c*/ 	.word	0x00000000
        /*0020*/ 	.short	0x0003
        /*0022*/ 	.short	0x0018
        /*0024*/ 	.byte	0x00, 0xf0, 0x11, 0x00


	//----- nvinfo : EIATTR_KPARAM_INFO
	.align		4
.L_41:
        /*0028*/ 	.byte	0x04, 0x17
        /*002a*/ 	.short	(.L_43 - .L_42)
.L_42:
        /*002c*/ 	.word	0x00000000
        /*0030*/ 	.short	0x0002
        /*0032*/ 	.short	0x0010
        /*0034*/ 	.byte	0x00, 0xf5, 0x21, 0x00


	//----- nvinfo : EIATTR_KPARAM_INFO
	.align		4
.L_43:
        /*0038*/ 	.byte	0x04, 0x17
        /*003a*/ 	.short	(.L_45 - .L_44)
.L_44:
        /*003c*/ 	.word	0x00000000
        /*0040*/ 	.short	0x0001
        /*0042*/ 	.short	0x0008
        /*0044*/ 	.byte	0x00, 0xf5, 0x21, 0x00


	//----- nvinfo : EIATTR_KPARAM_INFO
	.align		4
.L_45:
        /*0048*/ 	.byte	0x04, 0x17
        /*004a*/ 	.short	(.L_47 - .L_46)
.L_46:
        /*004c*/ 	.word	0x00000000
        /*0050*/ 	.short	0x0000
        /*0052*/ 	.short	0x0000
        /*0054*/ 	.byte	0x00, 0xf5, 0x21, 0x00


	//----- nvinfo : EIATTR_SPARSE_MMA_MASK
	.align		4
.L_47:
        /*0058*/ 	.byte	0x03, 0x50
        /*005a*/ 	.short	0x0000


	//----- nvinfo : EIATTR_MAXREG_COUNT
	.align		4
        /*005c*/ 	.byte	0x03, 0x1b
        /*005e*/ 	.short	0x00ff


	//----- nvinfo : EIATTR_MERCURY_ISA_VERSION
	.align		4
        /*0060*/ 	.byte	0x03, 0x5f
        /*0062*/ 	.short	0x0101


	//----- nvinfo : EIATTR_VRC_CTA_INIT_COUNT
	.align		4
        /*0064*/ 	.byte	0x02, 0x4a
	.zero		1
	.zero		1


	//----- nvinfo : EIATTR_EXIT_INSTR_OFFSETS
	.align		4
        /*0068*/ 	.byte	0x04, 0x1c
        /*006a*/ 	.short	(.L_49 - .L_48)


	//   ....[0]....
.L_48:
        /*006c*/ 	.word	0x00000a70


	//   ....[1]....
        /*0070*/ 	.word	0x00000b00


	//----- nvinfo : EIATTR_CBANK_PARAM_SIZE
	.align		4
.L_49:
        /*0074*/ 	.byte	0x03, 0x19
        /*0076*/ 	.short	0x0020


	//----- nvinfo : EIATTR_PARAM_CBANK
	.align		4
        /*0078*/ 	.byte	0x04, 0x0a
        /*007a*/ 	.short	(.L_51 - .L_50)
	.align		4
.L_50:
        /*007c*/ 	.word	index@(.nv.constant0._Z16compute_P_kernelPdS_S_ii)
        /*0080*/ 	.short	0x0380
        /*0082*/ 	.short	0x0020


	//----- nvinfo : EIATTR_SW_WAR
	.align		4
.L_51:
        /*0084*/ 	.byte	0x04, 0x36
        /*0086*/ 	.short	(.L_53 - .L_52)
.L_52:
        /*0088*/ 	.word	0x00000008
.L_53:


//--------------------- .nv.callgraph             --------------------------
	.section	.nv.callgraph,"",@"SHT_CUDA_CALLGRAPH"
	.align	4
	.sectionentsize	8
	.align		4
        /*0000*/ 	.word	0x00000000
	.align		4
        /*0004*/ 	.word	0xffffffff
	.align		4
        /*0008*/ 	.word	0x00000000
	.align		4
        /*000c*/ 	.word	0xfffffffe
	.align		4
        /*0010*/ 	.word	0x00000000
	.align		4
        /*0014*/ 	.word	0xfffffffd
	.align		4
        /*0018*/ 	.word	0x00000000
	.align		4
        /*001c*/ 	.word	0xfffffffc


//--------------------- .text._Z19compute_P_HT_kernelPdS_S_iii --------------------------
	.section	.text._Z19compute_P_HT_kernelPdS_S_iii,"ax",@progbits
	.align	128
        .global         _Z19compute_P_HT_kernelPdS_S_iii
        .type           _Z19compute_P_HT_kernelPdS_S_iii,@function
        .size           _Z19compute_P_HT_kernelPdS_S_iii,(.L_x_18 - _Z19compute_P_HT_kernelPdS_S_iii)
        .other          _Z19compute_P_HT_kernelPdS_S_iii,@"STO_CUDA_ENTRY STV_DEFAULT"
_Z19compute_P_HT_kernelPdS_S_iii:
.text._Z19compute_P_HT_kernelPdS_S_iii:
[----:B------:R-:W-:Y:S01]  /*0000*/  LDC R1, c[0x0][0x37c] ;  /* 0x0000df00ff017b82 */ /* 0x000fe20000000800 */
[----:B------:R-:W0:Y:S07]  /*0010*/  S2R R0, SR_TID.Y ;  /* 0x0000000000007919 */ /* 0x000e2e0000002200 */
[----:B------:R-:W1:Y:S01]  /*0020*/  LDC R2, c[0x0][0x360] ;  /* 0x0000d800ff027b82 */ /* 0x000e620000000800 */
[----:B------:R-:W2:Y:S01]  /*0030*/  LDCU.64 UR8, c[0x0][0x398] ;  /* 0x00007300ff0877ac */ /* 0x000ea20008000a00 */
[----:B------:R-:W1:Y:S06]  /*0040*/  S2R R3, SR_TID.X ;  /* 0x0000000000037919 */ /* 0x000e6c0000002100 */
[----:B------:R-:W0:Y:S08]  /*0050*/  S2UR UR5, SR_CTAID.Y ;  /* 0x00000000000579c3 */ /* 0x000e300000002600 */
[----:B------:R-:W0:Y:S08]  /*0060*/  LDC R5, c[0x0][0x364] ;  /* 0x0000d900ff057b82 */ /* 0x000e300000000800 */
[----:B------:R-:W1:Y:S01]  /*0070*/  S2UR UR4, SR_CTAID.X ;  /* 0x00000000000479c3 */ /* 0x000e620000002500 */
[----:B0-----:R-:W-:-:S05]  /*0080*/  IMAD R0, R5, UR5, R0 ;  /* 0x0000000505007c24 */ /* 0x001fca000f8e0200 */
[----:B--2---:R-:W-:Y:S01]  /*0090*/  ISETP.GE.AND P0, PT, R0, UR9, PT ;  /* 0x0000000900007c0c */ /* 0x004fe2000bf06270 */
[----:B-1----:R-:W-:-:S05]  /*00a0*/  IMAD R3, R2, UR4, R3 ;  /* 0x0000000402037c24 */ /* 0x002fca000f8e0203 */
[----:B------:R-:W-:-:S13]  /*00b0*/  ISETP.GE.OR P0, PT, R3, UR8, P0 ;  /* 0x0000000803007c0c */ /* 0x000fda0008706670 */
[----:B------:R-:W-:Y:S05]  /*00c0*/  @P0 EXIT ;  /* 0x000000000000094d */ /* 0x000fea0003800000 */
[----:B------:R-:W-:Y:S01]  /*00d0*/  ULOP3.LUT UR4, UR9, 0x80000001, URZ, 0xc0, !UPT ;  /* 0x8000000109047892 */ /* 0x000fe2000f8ec0ff */
[----:B------:R-:W-:Y:S01]  /*00e0*/  IMAD.MOV.U32 R4, RZ, RZ, RZ ;  /* 0x000000ffff047224 */ /* 0x000fe200078e00ff */
[----:B------:R-:W-:Y:S01]  /*00f0*/  CS2R R20, SRZ ;  /* 0x0000000000147805 */ /* 0x000fe2000001ff00 */
[----:B------:R-:W0:Y:S01]  /*0100*/  LDCU.64 UR6, c[0x0][0x358] ;  /* 0x00006b00ff0677ac */ /* 0x000e220008000a00 */
[----:B------:R-:W-:-:S09]  /*0110*/  UISETP.NE.AND UP0, UPT, UR4, 0x1, UPT ;  /* 0x000000010400788c */ /* 0x000fd2000bf05270 */
[----:B------:R-:W-:Y:S05]  /*0120*/  BRA.U UP0, `(.L_x_0) ;  /* 0x0000000100287547 */ /* 0x000fea000b800000 */
[----:B------:R-:W1:Y:S01]  /*0130*/  LDC.64 R6, c[0x0][0x380] ;  /* 0x0000e000ff067b82 */ /* 0x000e620000000a00 */
[----:B------:R-:W-:Y:S02]  /*0140*/  IMAD R5, R0, UR9, RZ ;  /* 0x0000000900057c24 */ /* 0x000fe4000f8e02ff */
[----:B------:R-:W-:-:S05]  /*0150*/  IMAD R11, R3, UR9, RZ ;  /* 0x00000009030b7c24 */ /* 0x000fca000f8e02ff */
[----:B------:R-:W2:Y:S01]  /*0160*/  LDC.64 R8, c[0x0][0x388] ;  /* 0x0000e200ff087b82 */ /* 0x000ea20000000a00 */
[----:B-1----:R-:W-:-:S06]  /*0170*/  IMAD.WIDE.U32 R6, R5, 0x8, R6 ;  /* 0x0000000805067825 */ /* 0x002fcc00078e0006 */
[----:B0-----:R-:W3:Y:S01]  /*0180*/  LDG.E.64 R6, desc[UR6][R6.64] ;  /* 0x0000000606067981 */ /* 0x001ee2000c1e1b00 */
[----:B--2---:R-:W-:-:S06]  /*0190*/  IMAD.WIDE R8, R11, 0x8, R8 ;  /* 0x000000080b087825 */ /* 0x004fcc00078e0208 */
[----:B------:R-:W3:Y:S01]  /*01a0*/  LDG.E.64 R8, desc[UR6][R8.64] ;  /* 0x0000000608087981 */ /* 0x000ee2000c1e1b00 */
[----:B------:R-:W-:Y:S01]  /*01b0*/  IMAD.MOV.U32 R4, RZ, RZ, 0x1 ;  /* 0x00000001ff047424 */ /* 0x000fe200078e00ff */
[----:B---3--:R-:W-:-:S11]  /*01c0*/  DFMA R20, R6, R8, RZ ;  /* 0x000000080614722b */ /* 0x008fd600000000ff */
.L_x_0:
[----:B------:R-:W-:-:S13]  /*01d0*/  ISETP.GE.U32.AND P0, PT, R4, UR9, PT ;  /* 0x0000000904007c0c */ /* 0x000fda000bf06070 */
[----:B------:R-:W-:Y:S05]  /*01e0*/  @P0 BRA `(.L_x_1) ;  /* 0x0000000800280947 */ /* 0x000fea0003800000 */
[----:B------:R-:W-:-:S05]  /*01f0*/  LOP3.LUT R5, RZ, R4, RZ, 0x33, !PT ;  /* 0x00000004ff057212 */ /* 0x000fca00078e33ff */
[----:B------:R-:W-:-:S05]  /*0200*/  VIADD R5, R5, UR9 ;  /* 0x0000000905057c36 */ /* 0x000fca0008000000 */
[C---:B------:R-:W-:Y:S02]  /*0210*/  ISETP.GE.U32.AND P0, PT, R5.reuse, 0xe, PT ;  /* 0x0000000e0500780c */ /* 0x040fe40003f06070 */
[----:B------:R-:W-:-:S04]  /*0220*/  LEA.HI R6, R5, 0x1, RZ, 0x1f ;  /* 0x0000000105067811 */ /* 0x000fc800078ff8ff */
[----:B------:R-:W-:-:S04]  /*0230*/  LOP3.LUT R7, R6, 0x7, RZ, 0xc0, !PT ;  /* 0x0000000706077812 */ /* 0x000fc800078ec0ff */
[----:B------:R-:W-:-:S03]  /*0240*/  ISETP.NE.AND P1, PT, R7, RZ, PT ;  /* 0x000000ff0700720c */ /* 0x000fc60003f25270 */
[----:B------:R-:W-:Y:S10]  /*0250*/  @!P0 BRA `(.L_x_2) ;  /* 0x0000000000f88947 */ /* 0x000ff40003800000 */
[----:B------:R-:W-:Y:S01]  /*0260*/  LOP3.LUT R27, R6, 0xfffffff8, RZ, 0xc0, !PT ;  /* 0xfffffff8061b7812 */ /* 0x000fe200078ec0ff */
[--C-:B------:R-:W-:Y:S02]  /*0270*/  IMAD R2, R0, UR9, R4.reuse ;  /* 0x0000000900027c24 */ /* 0x100fe4000f8e0204 */
[----:B------:R-:W-:Y:S02]  /*0280*/  IMAD R26, R3, UR9, R4 ;  /* 0x00000009031a7c24 */ /* 0x000fe4000f8e0204 */
[----:B------:R-:W-:-:S07]  /*0290*/  IMAD.MOV R27, RZ, RZ, -R27 ;  /* 0x000000ffff1b7224 */ /* 0x000fce00078e0a1b */
.L_x_3:
[----:B------:R-:W1:Y:S08]  /*02a0*/  LDC.64 R22, c[0x0][0x380] ;  /* 0x0000e000ff167b82 */ /* 0x000e700000000a00 */
[----:B------:R-:W2:Y:S01]  /*02b0*/  LDC.64 R8, c[0x0][0x388] ;  /* 0x0000e200ff087b82 */ /* 0x000ea20000000a00 */
[----:B-1----:R-:W-:-:S05]  /*02c0*/  IMAD.WIDE R22, R2, 0x8, R22 ;  /* 0x0000000802167825 */ /* 0x002fca00078e0216 */
[----:B0-----:R-:W3:Y:S01]  /*02d0*/  LDG.E.64 R12, desc[UR6][R22.64] ;  /* 0x00000006160c7981 */ /* 0x001ee2000c1e1b00 */
[----:B--2---:R-:W-:-:S03]  /*02e0*/  IMAD.WIDE R8, R26, 0x8, R8 ;  /* 0x000000081a087825 */ /* 0x004fc600078e0208 */
[----:B------:R-:W2:Y:S04]  /*02f0*/  LDG.E.64 R10, desc[UR6][R22.64+0x8] ;  /* 0x00000806160a7981 */ /* 0x000ea8000c1e1b00 */
[----:B------:R-:W3:Y:S04]  /*0300*/  LDG.E.64 R16, desc[UR6][R8.64] ;  /* 0x0000000608107981 */ /* 0x000ee8000c1e1b00 */
[----:B------:R-:W2:Y:S04]  /*0310*/  LDG.E.64 R14, desc[UR6][R8.64+0x8] ;  /* 0x00000806080e7981 */ /* 0x000ea8000c1e1b00 */
[----:B------:R-:W4:Y:S04]  /*0320*/  LDG.E.64 R18, desc[UR6][R8.64+0x10] ;  /* 0x0000100608127981 */ /* 0x000f28000c1e1b00 */
[----:B------:R-:W5:Y:S01]  /*0330*/  LDG.E.64 R24, desc[UR6][R8.64+0x78] ;  /* 0x0000780608187981 */ /* 0x000f62000c1e1b00 */
[----:B---3--:R-:W-:-:S03]  /*0340*/  DFMA R16, R12, R16, R20 ;  /* 0x000000100c10722b */ /* 0x008fc60000000014 */
[----:B------:R-:W4:Y:S04]  /*0350*/  LDG.E.64 R12, desc[UR6][R22.64+0x10] ;  /* 0x00001006160c7981 */ /* 0x000f28000c1e1b00 */
[----:B------:R-:W5:Y:S01]  /*0360*/  LDG.E.64 R20, desc[UR6][R22.64+0x78] ;  /* 0x0000780616147981 */ /* 0x000f62000c1e1b00 */
[----:B--2---:R-:W-:-:S03]  /*0370*/  DFMA R14, R10, R14, R16 ;  /* 0x0000000e0a0e722b */ /* 0x004fc60000000010 */
[----:B------:R-:W2:Y:S04]  /*0380*/  LDG.E.64 R10, desc[UR6][R22.64+0x18] ;  /* 0x00001806160a7981 */ /* 0x000ea8000c1e1b00 */
[----:B------:R-:W2:Y:S01]  /*0390*/  LDG.E.64 R16, desc[UR6][R8.64+0x18] ;  /* 0x0000180608107981 */ /* 0x000ea2000c1e1b00 */
[----:B----4-:R-:W-:-:S03]  /*03a0*/  DFMA R18, R12, R18, R14 ;  /* 0x000000120c12722b */ /* 0x010fc6000000000e */
[----:B------:R-:W3:Y:S04]  /*03b0*/  LDG.E.64 R12, desc[UR6][R22.64+0x20] ;  /* 0x00002006160c7981 */ /* 0x000ee8000c1e1b00 */
[----:B------:R-:W3:Y:S01]  /*03c0*/  LDG.E.64 R14, desc[UR6][R8.64+0x20] ;  /* 0x00002006080e7981 */ /* 0x000ee2000c1e1b00 */
[----:B--2---:R-:W-:-:S03]  /*03d0*/  DFMA R16, R10, R16, R18 ;  /* 0x000000100a10722b */ /* 0x004fc60000000012 */
[----:B------:R-:W2:Y:S04]  /*03e0*/  LDG.E.64 R10, desc[UR6][R22.64+0x28] ;  /* 0x00002806160a7981 */ /* 0x000ea8000c1e1b00 */
[----:B------:R-:W2:Y:S01]  /*03f0*/  LDG.E.64 R18, desc[UR6][R8.64+0x28] ;  /* 0x0000280608127981 */ /* 0x000ea2000c1e1b00 */
[----:B---3--:R-:W-:-:S03]  /*0400*/  DFMA R14, R12, R14, R16 ;  /* 0x0000000e0c0e722b */ /* 0x008fc60000000010 */
        /* <DEDUP_REMOVED lines=26> */
[----:B------:R-:W-:Y:S01]  /*05b0*/  VIADD R27, R27, 0x8 ;  /* 0x000000081b1b7836 */ /* 0x000fe20000000000 */
[----:B--2---:R-:W-:-:S04]  /*05c0*/  DFMA R10, R10, R12, R14 ;  /* 0x0000000c0a0a722b */ /* 0x004fc8000000000e */
[----:B------:R-:W-:Y:S01]  /*05d0*/  ISETP.NE.AND P0, PT, R27, RZ, PT ;  /* 0x000000ff1b00720c */ /* 0x000fe20003f05270 */
[----:B------:R-:W-:Y:S01]  /*05e0*/  VIADD R4, R4, 0x10 ;  /* 0x0000001004047836 */ /* 0x000fe20000000000 */
[----:B------:R-:W-:Y:S01]  /*05f0*/  IADD3 R2, PT, PT, R2, 0x10, RZ ;  /* 0x0000001002027810 */ /* 0x000fe20007ffe0ff */
[----:B------:R-:W-:Y:S01]  /*0600*/  VIADD R26, R26, 0x10 ;  /* 0x000000101a1a7836 */ /* 0x000fe20000000000 */
[----:B---3--:R-:W-:-:S08]  /*0610*/  DFMA R10, R16, R18, R10 ;  /* 0x00000012100a722b */ /* 0x008fd0000000000a */
[----:B-----5:R-:W-:Y:S01]  /*0620*/  DFMA R20, R20, R24, R10 ;  /* 0x000000181414722b */ /* 0x020fe2000000000a */
[----:B------:R-:W-:Y:S10]  /*0630*/  @P0 BRA `(.L_x_3) ;  /* 0xfffffffc00180947 */ /* 0x000ff4000383ffff */
.L_x_2:
[----:B------:R-:W-:Y:S05]  /*0640*/  @!P1 BRA `(.L_x_1) ;  /* 0x0000000400109947 */ /* 0x000fea0003800000 */
[----:B------:R-:W-:Y:S02]  /*0650*/  ISETP.GE.U32.AND P0, PT, R7, 0x4, PT ;  /* 0x000000040700780c */ /* 0x000fe40003f06070 */
[----:B------:R-:W-:-:S11]  /*0660*/  LOP3.LUT P1, R2, R6, 0x3, RZ, 0xc0, !PT ;  /* 0x0000000306027812 */ /* 0x000fd6000782c0ff */
[----:B------:R-:W-:Y:S05]  /*0670*/  @!P0 BRA `(.L_x_4) ;  /* 0x00000000007c8947 */ /* 0x000fea0003800000 */
[----:B------:R-:W1:Y:S01]  /*0680*/  LDC.64 R8, c[0x0][0x380] ;  /* 0x0000e000ff087b82 */ /* 0x000e620000000a00 */
[--C-:B------:R-:W-:Y:S02]  /*0690*/  IMAD R11, R0, UR9, R4.reuse ;  /* 0x00000009000b7c24 */ /* 0x100fe4000f8e0204 */
[----:B------:R-:W-:-:S05]  /*06a0*/  IMAD R13, R3, UR9, R4 ;  /* 0x00000009030d7c24 */ /* 0x000fca000f8e0204 */
        /* <DEDUP_REMOVED lines=8> */
[----:B------:R-:W4:Y:S04]  /*0730*/  LDG.E.64 R12, desc[UR6][R6.64+0x10] ;  /* 0x00001006060c7981 */ /* 0x000f28000c1e1b00 */
[----:B------:R-:W5:Y:S04]  /*0740*/  LDG.E.64 R24, desc[UR6][R8.64+0x38] ;  /* 0x0000380608187981 */ /* 0x000f68000c1e1b00 */
[----:B------:R-:W5:Y:S01]  /*0750*/  LDG.E.64 R26, desc[UR6][R6.64+0x38] ;  /* 0x00003806061a7981 */ /* 0x000f62000c1e1b00 */
[----:B---3--:R-:W-:-:S03]  /*0760*/  DFMA R22, R18, R22, R20 ;  /* 0x000000161216722b */ /* 0x008fc60000000014 */
[----:B------:R-:W3:Y:S04]  /*0770*/  LDG.E.64 R18, desc[UR6][R8.64+0x18] ;  /* 0x0000180608127981 */ /* 0x000ee8000c1e1b00 */
[----:B------:R-:W3:Y:S01]  /*0780*/  LDG.E.64 R20, desc[UR6][R6.64+0x18] ;  /* 0x0000180606147981 */ /* 0x000ee2000c1e1b00 */
[----:B--2---:R-:W-:-:S03]  /*0790*/  DFMA R22, R14, R16, R22 ;  /* 0x000000100e16722b */ /* 0x004fc60000000016 */
[----:B------:R-:W2:Y:S04]  /*07a0*/  LDG.E.64 R14, desc[UR6][R8.64+0x20] ;  /* 0x00002006080e7981 */ /* 0x000ea8000c1e1b00 */
[----:B------:R-:W2:Y:S01]  /*07b0*/  LDG.E.64 R16, desc[UR6][R6.64+0x20] ;  /* 0x0000200606107981 */ /* 0x000ea2000c1e1b00 */
[----:B----4-:R-:W-:-:S03]  /*07c0*/  DFMA R22, R10, R12, R22 ;  /* 0x0000000c0a16722b */ /* 0x010fc60000000016 */
[----:B------:R-:W4:Y:S04]  /*07d0*/  LDG.E.64 R10, desc[UR6][R8.64+0x28] ;  /* 0x00002806080a7981 */ /* 0x000f28000c1e1b00 */
[----:B------:R-:W4:Y:S01]  /*07e0*/  LDG.E.64 R12, desc[UR6][R6.64+0x28] ;  /* 0x00002806060c7981 */ /* 0x000f22000c1e1b00 */
[----:B---3--:R-:W-:-:S03]  /*07f0*/  DFMA R18, R18, R20, R22 ;  /* 0x000000141212722b */ /* 0x008fc60000000016 */
[----:B------:R-:W3:Y:S04]  /*0800*/  LDG.E.64 R20, desc[UR6][R8.64+0x30] ;  /* 0x0000300608147981 */ /* 0x000ee8000c1e1b00 */
[----:B------:R-:W3:Y:S01]  /*0810*/  LDG.E.64 R22, desc[UR6][R6.64+0x30] ;  /* 0x0000300606167981 */ /* 0x000ee2000c1e1b00 */
[----:B--2---:R-:W-:-:S08]  /*0820*/  DFMA R14, R14, R16, R18 ;  /* 0x000000100e0e722b */ /* 0x004fd00000000012 */
[----:B----4-:R-:W-:Y:S01]  /*0830*/  DFMA R10, R10, R12, R14 ;  /* 0x0000000c0a0a722b */ /* 0x010fe2000000000e */
[----:B------:R-:W-:-:S07]  /*0840*/  VIADD R4, R4, 0x8 ;  /* 0x0000000804047836 */ /* 0x000fce0000000000 */
[----:B---3--:R-:W-:-:S08]  /*0850*/  DFMA R20, R20, R22, R10 ;  /* 0x000000161414722b */ /* 0x008fd0000000000a */
[----:B-----5:R-:W-:-:S11]  /*0860*/  DFMA R20, R24, R26, R20 ;  /* 0x0000001a1814722b */ /* 0x020fd60000000014 */
.L_x_4:
[----:B------:R-:W-:Y:S05]  /*0870*/  @!P1 BRA `(.L_x_1) ;  /* 0x0000000000849947 */ /* 0x000fea0003800000 */
[----:B------:R-:W1:Y:S01]  /*0880*/  LDC.64 R16, c[0x0][0x380] ;  /* 0x0000e000ff107b82 */ /* 0x000e620000000a00 */
[----:B------:R-:W-:-:S07]  /*0890*/  ISETP.NE.AND P1, PT, R2, 0x1, PT ;  /* 0x000000010200780c */ /* 0x000fce0003f25270 */
[----:B------:R-:W2:Y:S06]  /*08a0*/  LDC.64 R10, c[0x0][0x388] ;  /* 0x0000e200ff0a7b82 */ /* 0x000eac0000000a00 */
[--C-:B------:R-:W-:Y:S02]  /*08b0*/  @P1 IMAD R7, R0, UR9, R4.reuse ;  /* 0x0000000900071c24 */ /* 0x100fe4000f8e0204 */
[----:B------:R-:W-:Y:S01]  /*08c0*/  @P1 IMAD R9, R3, UR9, R4 ;  /* 0x0000000903091c24 */ /* 0x000fe2000f8e0204 */
[----:B------:R-:W3:Y:S01]  /*08d0*/  LDC.64 R12, c[0x0][0x380] ;  /* 0x0000e000ff0c7b82 */ /* 0x000ee20000000a00 */
[----:B-1----:R-:W-:-:S05]  /*08e0*/  @P1 IMAD.WIDE R16, R7, 0x8, R16 ;  /* 0x0000000807101825 */ /* 0x002fca00078e0210 */
[----:B0-----:R-:W4:Y:S01]  /*08f0*/  @P1 LDG.E.64 R14, desc[UR6][R16.64] ;  /* 0x00000006100e1981 */ /* 0x001f22000c1e1b00 */
[----:B--2---:R-:W-:-:S03]  /*0900*/  @P1 IMAD.WIDE R10, R9, 0x8, R10 ;  /* 0x00000008090a1825 */ /* 0x004fc600078e020a */
[----:B------:R-:W2:Y:S01]  /*0910*/  @P1 LDG.E.64 R18, desc[UR6][R16.64+0x8] ;  /* 0x0000080610121981 */ /* 0x000ea2000c1e1b00 */
[----:B------:R-:W0:Y:S03]  /*0920*/  LDC.64 R8, c[0x0][0x388] ;  /* 0x0000e200ff087b82 */ /* 0x000e260000000a00 */
[----:B------:R-:W4:Y:S01]  /*0930*/  @P1 LDG.E.64 R6, desc[UR6][R10.64] ;  /* 0x000000060a061981 */ /* 0x000f22000c1e1b00 */
[----:B------:R-:W-:-:S03]  /*0940*/  LOP3.LUT P0, RZ, R5, 0x2, RZ, 0xc0, !PT ;  /* 0x0000000205ff7812 */ /* 0x000fc6000780c0ff */
[----:B------:R-:W2:Y:S01]  /*0950*/  @P1 LDG.E.64 R22, desc[UR6][R10.64+0x8] ;  /* 0x000008060a161981 */ /* 0x000ea2000c1e1b00 */
[----:B------:R-:W-:-:S03]  /*0960*/  @P1 VIADD R4, R4, 0x4 ;  /* 0x0000000404041836 */ /* 0x000fc60000000000 */
[----:B------:R-:W5:Y:S04]  /*0970*/  @P1 LDG.E.64 R24, desc[UR6][R16.64+0x10] ;  /* 0x0000100610181981 */ /* 0x000f68000c1e1b00 */
[----:B------:R-:W5:Y:S02]  /*0980*/  @P1 LDG.E.64 R26, desc[UR6][R10.64+0x10] ;  /* 0x000010060a1a1981 */ /* 0x000f64000c1e1b00 */
[--C-:B------:R-:W-:Y:S02]  /*0990*/  @!P0 IMAD R2, R0, UR9, R4.reuse ;  /* 0x0000000900028c24 */ /* 0x100fe4000f8e0204 */
[----:B------:R-:W-:Y:S01]  /*09a0*/  @!P0 IMAD R5, R3, UR9, R4 ;  /* 0x0000000903058c24 */ /* 0x000fe2000f8e0204 */
[----:B------:R-:W5:Y:S01]  /*09b0*/  @P1 LDG.E.64 R28, desc[UR6][R16.64+0x18] ;  /* 0x00001806101c1981 */ /* 0x000f62000c1e1b00 */
[----:B---3--:R-:W-:-:S03]  /*09c0*/  @!P0 IMAD.WIDE R12, R2, 0x8, R12 ;  /* 0x00000008020c8825 */ /* 0x008fc600078e020c */
[----:B------:R-:W3:Y:S01]  /*09d0*/  @P1 LDG.E.64 R10, desc[UR6][R10.64+0x18] ;  /* 0x000018060a0a1981 */ /* 0x000ee2000c1e1b00 */
[----:B0-----:R-:W-:-:S03]  /*09e0*/  @!P0 IMAD.WIDE R8, R5, 0x8, R8 ;  /* 0x0000000805088825 */ /* 0x001fc600078e0208 */
[----:B------:R-:W3:Y:S04]  /*09f0*/  @!P0 LDG.E.64 R4, desc[UR6][R12.64] ;  /* 0x000000060c048981 */ /* 0x000ee8000c1e1b00 */
[----:B------:R-:W3:Y:S01]  /*0a00*/  @!P0 LDG.E.64 R12, desc[UR6][R12.64+0x8] ;  /* 0x000008060c0c8981 */ /* 0x000ee2000c1e1b00 */
[----:B----4-:R-:W-:-:S03]  /*0a10*/  @P1 DFMA R6, R14, R6, R20 ;  /* 0x000000060e06122b */ /* 0x010fc60000000014 */
[----:B------:R-:W4:Y:S04]  /*0a20*/  @!P0 LDG.E.64 R14, desc[UR6][R8.64] ;  /* 0x00000006080e8981 */ /* 0x000f28000c1e1b00 */
[----:B------:R-:W4:Y:S01]  /*0a30*/  @!P0 LDG.E.64 R8, desc[UR6][R8.64+0x8] ;  /* 0x0000080608088981 */ /* 0x000f22000c1e1b00 */
[----:B--2---:R-:W-:-:S08]  /*0a40*/  @P1 DFMA R6, R18, R22, R6 ;  /* 0x000000161206122b */ /* 0x004fd00000000006 */
[----:B-----5:R-:W-:-:S08]  /*0a50*/  @P1 DFMA R6, R24, R26, R6 ;  /* 0x0000001a1806122b */ /* 0x020fd00000000006 */
[----:B---3--:R-:W-:-:S08]  /*0a60*/  @P1 DFMA R20, R28, R10, R6 ;  /* 0x0000000a1c14122b */ /* 0x008fd00000000006 */
[----:B----4-:R-:W-:-:S08]  /*0a70*/  @!P0 DFMA R4, R4, R14, R20 ;  /* 0x0000000e0404822b */ /* 0x010fd00000000014 */
[----:B------:R-:W-:-:S11]  /*0a80*/  @!P0 DFMA R20, R12, R8, R4 ;  /* 0x000000080c14822b */ /* 0x000fd60000000004 */
.L_x_1:
[----:B------:R-:W1:Y:S01]  /*0a90*/  LDCU UR4, c[0x0][0x3a0] ;  /* 0x00007400ff0477ac */ /* 0x000e620008000800 */
[----:B------:R-:W-:Y:S01]  /*0aa0*/  IMAD.MOV.U32 R4, RZ, RZ, 0x1 ;  /* 0x00000001ff047424 */ /* 0x000fe200078e00ff */
[----:B------:R-:W-:Y:S01]  /*0ab0*/  FSETP.GEU.AND P1, PT, |R21|, 6.5827683646048100446e-37, PT ;  /* 0x036000001500780b */ /* 0x000fe20003f2e200 */
[----:B------:R-:W-:Y:S01]  /*0ac0*/  BSSY.RECONVERGENT B0, `(.L_x_5) ;  /* 0x0000015000007945 */ /* 0x000fe20003800200 */
[----:B-1----:R-:W-:-:S09]  /*0ad0*/  UIADD3 UR4, UPT, UPT, UR4, -0x1, URZ ;  /* 0xffffffff04047890 */ /* 0x002fd2000fffe0ff */
[----:B------:R-:W1:Y:S08]  /*0ae0*/  I2F.F64 R8, UR4 ;  /* 0x0000000400087d12 */ /* 0x000e700008201c00 */
[----:B-1----:R-:W1:Y:S02]  /*0af0*/  MUFU.RCP64H R5, R9 ;  /* 0x0000000900057308 */ /* 0x002e640000001800 */
[----:B-1----:R-:W-:-:S08]  /*0b00*/  DFMA R6, -R8, R4, 1 ;  /* 0x3ff000000806742b */ /* 0x002fd00000000104 */
[----:B------:R-:W-:-:S08]  /*0b10*/  DFMA R6, R6, R6, R6 ;  /* 0x000000060606722b */ /* 0x000fd00000000006 */
[----:B------:R-:W-:-:S08]  /*0b20*/  DFMA R6, R4, R6, R4 ;  /* 0x000000060406722b */ /* 0x000fd00000000004 */
[----:B------:R-:W-:-:S08]  /*0b30*/  DFMA R4, -R8, R6, 1 ;  /* 0x3ff000000804742b */ /* 0x000fd00000000106 */
[----:B------:R-:W-:-:S08]  /*0b40*/  DFMA R4, R6, R4, R6 ;  /* 0x000000040604722b */ /* 0x000fd00000000006 */
[----:B------:R-:W-:-:S08]  /*0b50*/  DMUL R6, R4, R20 ;  /* 0x0000001404067228 */ /* 0x000fd00000000000 */
[----:B------:R-:W-:-:S08]  /*0b60*/  DFMA R10, -R8, R6, R20 ;  /* 0x00000006080a722b */ /* 0x000fd00000000114 */
[----:B------:R-:W-:-:S10]  /*0b70*/  DFMA R4, R4, R10, R6 ;  /* 0x0000000a0404722b */ /* 0x000fd40000000006 */
[----:B------:R-:W-:-:S05]  /*0b80*/  FFMA R2, RZ, R9, R5 ;  /* 0x00000009ff027223 */ /* 0x000fca0000000005 */
[----:B------:R-:W-:-:S13]  /*0b90*/  FSETP.GT.AND P0, PT, |R2|, 1.469367938527859385e-39, PT ;  /* 0x001000000200780b */ /* 0x000fda0003f04200 */
[----:B------:R-:W-:Y:S05]  /*0ba0*/  @P0 BRA P1, `(.L_x_6) ;  /* 0x0000000000180947 */ /* 0x000fea0000800000 */
[----:B------:R-:W-:Y:S01]  /*0bb0*/  IMAD.MOV.U32 R6, RZ, RZ, R20 ;  /* 0x000000ffff067224 */ /* 0x000fe200078e0014 */
[----:B------:R-:W-:Y:S02]  /*0bc0*/  MOV R7, R21 ;  /* 0x0000001500077202 */ /* 0x000fe40000000f00 */
[----:B------:R-:W-:-:S07]  /*0bd0*/  MOV R2, 0xbf0 ;  /* 0x00000bf000027802 */ /* 0x000fce0000000f00 */
[----:B0-----:R-:W-:Y:S05]  /*0be0*/  CALL.REL.NOINC `($__internal_0_$__cuda_sm20_div_rn_f64_full) ;  /* 0x0000000000247944 */ /* 0x001fea0003c00000 */
[----:B------:R-:W-:Y:S02]  /*0bf0*/  IMAD.MOV.U32 R4, RZ, RZ, R12 ;  /* 0x000000ffff047224 */ /* 0x000fe400078e000c */
[----:B------:R-:W-:-:S07]  /*0c00*/  IMAD.MOV.U32 R5, RZ, RZ, R13 ;  /* 0x000000ffff057224 */ /* 0x000fce00078e000d */
.L_x_6:
[----:B0-----:R-:W-:Y:S05]  /*0c10*/  BSYNC.RECONVERGENT B0 ;  /* 0x0000000000007941 */ /* 0x001fea0003800200 */
.L_x_5:
[----:B------:R-:W0:Y:S01]  /*0c20*/  LDC.64 R6, c[0x0][0x390] ;  /* 0x0000e400ff067b82 */ /* 0x000e220000000a00 */
[----:B------:R-:W1:Y:S02]  /*0c30*/  LDCU UR4, c[0x0][0x398] ;  /* 0x00007300ff0477ac */ /* 0x000e640008000800 */
[----:B-1----:R-:W-:-:S04]  /*0c40*/  IMAD R3, R0, UR4, R3 ;  /* 0x0000000400037c24 */ /* 0x002fc8000f8e0203 */
[----:B0-----:R-:W-:-:S05]  /*0c50*/  IMAD.WIDE R2, R3, 0x8, R6 ;  /* 0x0000000803027825 */ /* 0x001fca00078e0206 */
[----:B------:R-:W-:Y:S01]  /*0c60*/  STG.E.64 desc[UR6][R2.64], R4 ;  /* 0x0000000402007986 */ /* 0x000fe2000c101b06 */
[----:B------:R-:W-:Y:S05]  /*0c70*/  EXIT ;  /* 0x000000000000794d */ /* 0x000fea0003800000 */
        .weak           $__internal_0_$__cuda_sm20_div_rn_f64_full
        .type           $__internal_0_$__cuda_sm20_div_rn_f64_full,@function
        .size           $__internal_0_$__cuda_sm20_div_rn_f64_full,(.L_x_18 - $__internal_0_$__cuda_sm20_div_rn_f64_full)
$__internal_0_$__cuda_sm20_div_rn_f64_full:
[C---:B------:R-:W-:Y:S01]  /*0c80*/  FSETP.GEU.AND P0, PT, |R9|.reuse, 1.469367938527859385e-39, PT ;  /* 0x001000000900780b */ /* 0x040fe20003f0e200 */
[--C-:B------:R-:W-:Y:S01]  /*0c90*/  IMAD.MOV.U32 R10, RZ, RZ, R8.reuse ;  /* 0x000000ffff0a7224 */ /* 0x100fe200078e0008 */
[----:B------:R-:W-:Y:S01]  /*0ca0*/  LOP3.LUT R4, R9, 0x800fffff, RZ, 0xc0, !PT ;  /* 0x800fffff09047812 */ /* 0x000fe200078ec0ff */
[----:B------:R-:W-:Y:S01]  /*0cb0*/  IMAD.MOV.U32 R11, RZ, RZ, R9 ;  /* 0x000000ffff0b7224 */ /* 0x000fe200078e0009 */
[C---:B------:R-:W-:Y:S01]  /*0cc0*/  FSETP.GEU.AND P2, PT, |R7|.reuse, 1.469367938527859385e-39, PT ;  /* 0x001000000700780b */ /* 0x040fe20003f4e200 */
[----:B------:R-:W-:Y:S01]  /*0cd0*/  BSSY.RECONVERGENT B1, `(.L_x_7) ;  /* 0x0000055000017945 */ /* 0x000fe20003800200 */
[----:B------:R-:W-:Y:S01]  /*0ce0*/  LOP3.LUT R5, R4, 0x3ff00000, RZ, 0xfc, !PT ;  /* 0x3ff0000004057812 */ /* 0x000fe200078efcff */
[----:B------:R-:W-:Y:S01]  /*0cf0*/  IMAD.MOV.U32 R4, RZ, RZ, R8 ;  /* 0x000000ffff047224 */ /* 0x000fe200078e0008 */
[----:B------:R-:W-:Y:S01]  /*0d00*/  MOV R16, 0x1 ;  /* 0x0000000100107802 */ /* 0x000fe20000000f00 */
[----:B------:R-:W-:Y:S01]  /*0d10*/  IMAD.MOV.U32 R8, RZ, RZ, R6 ;  /* 0x000000ffff087224 */ /* 0x000fe200078e0006 */
[----:B------:R-:W-:-:S03]  /*0d20*/  LOP3.LUT R12, R7, 0x7ff00000, RZ, 0xc0, !PT ;  /* 0x7ff00000070c7812 */ /* 0x000fc600078ec0ff */
[----:B------:R-:W-:-:S04]  /*0d30*/  @!P0 DMUL R4, R10, 8.98846567431157953865e+307 ;  /* 0x7fe000000a048828 */ /* 0x000fc80000000000 */
[----:B------:R-:W-:Y:S02]  /*0d40*/  @!P2 LOP3.LUT R13, R11, 0x7ff00000, RZ, 0xc0, !PT ;  /* 0x7ff000000b0da812 */ /* 0x000fe400078ec0ff */
[----:B------:R-:W0:Y:S02]  /*0d50*/  MUFU.RCP64H R17, R5 ;  /* 0x0000000500117308 */ /* 0x000e240000001800 */
[----:B------:R-:W-:Y:S01]  /*0d60*/  @!P2 ISETP.GE.U32.AND P3, PT, R12, R13, PT ;  /* 0x0000000d0c00a20c */ /* 0x000fe20003f66070 */
[----:B------:R-:W-:Y:S01]  /*0d70*/  IMAD.MOV.U32 R13, RZ, RZ, 0x1ca00000 ;  /* 0x1ca00000ff0d7424 */ /* 0x000fe200078e00ff */
[----:B0-----:R-:W-:-:S08]  /*0d80*/  DFMA R14, R16, -R4, 1 ;  /* 0x3ff00000100e742b */ /* 0x001fd00000000804 */
[----:B------:R-:W-:Y:S01]  /*0d90*/  DFMA R18, R14, R14, R14 ;  /* 0x0000000e0e12722b */ /* 0x000fe2000000000e */
[----:B------:R-:W-:-:S04]  /*0da0*/  LOP3.LUT R15, R9, 0x7ff00000, RZ, 0xc0, !PT ;  /* 0x7ff00000090f7812 */ /* 0x000fc800078ec0ff */
[----:B------:R-:W-:-:S03]  /*0db0*/  ISETP.GE.U32.AND P1, PT, R12, R15, PT ;  /* 0x0000000f0c00720c */ /* 0x000fc60003f26070 */
[----:B------:R-:W-:Y:S01]  /*0dc0*/  DFMA R16, R16, R18, R16 ;  /* 0x000000121010722b */ /* 0x000fe20000000010 */
[C---:B------:R-:W-:Y:S01]  /*0dd0*/  @!P2 SEL R19, R13.reuse, 0x63400000, !P3 ;  /* 0x634000000d13a807 */ /* 0x040fe20005800000 */
[----:B------:R-:W-:Y:S01]  /*0de0*/  @!P2 IMAD.MOV.U32 R18, RZ, RZ, RZ ;  /* 0x000000ffff12a224 */ /* 0x000fe200078e00ff */
[----:B------:R-:W-:Y:S02]  /*0df0*/  SEL R9, R13, 0x63400000, !P1 ;  /* 0x634000000d097807 */ /* 0x000fe40004800000 */
[--C-:B------:R-:W-:Y:S02]  /*0e00*/  @!P2 LOP3.LUT R19, R19, 0x80000000, R7.reuse, 0xf8, !PT ;  /* 0x800000001313a812 */ /* 0x100fe400078ef807 */
[----:B------:R-:W-:Y:S01]  /*0e10*/  LOP3.LUT R9, R9, 0x800fffff, R7, 0xf8, !PT ;  /* 0x800fffff09097812 */ /* 0x000fe200078ef807 */
[----:B------:R-:W-:Y:S01]  /*0e20*/  DFMA R20, R16, -R4, 1 ;  /* 0x3ff000001014742b */ /* 0x000fe20000000804 */
[----:B------:R-:W-:-:S06]  /*0e30*/  @!P2 LOP3.LUT R19, R19, 0x100000, RZ, 0xfc, !PT ;  /* 0x001000001313a812 */ /* 0x000fcc00078efcff */
[----:B------:R-:W-:Y:S02]  /*0e40*/  @!P2 DFMA R8, R8, 2, -R18 ;  /* 0x400000000808a82b */ /* 0x000fe40000000812 */
[----:B------:R-:W-:Y:S01]  /*0e50*/  DFMA R16, R16, R20, R16 ;  /* 0x000000141010722b */ /* 0x000fe20000000010 */
[----:B------:R-:W-:Y:S02]  /*0e60*/  IMAD.MOV.U32 R21, RZ, RZ, R12 ;  /* 0x000000ffff157224 */ /* 0x000fe400078e000c */
[----:B------:R-:W-:Y:S01]  /*0e70*/  IMAD.MOV.U32 R20, RZ, RZ, R15 ;  /* 0x000000ffff147224 */ /* 0x000fe200078e000f */
[----:B------:R-:W-:-:S04]  /*0e80*/  @!P0 LOP3.LUT R20, R5, 0x7ff00000, RZ, 0xc0, !PT ;  /* 0x7ff0000005148812 */ /* 0x000fc800078ec0ff */
[----:B------:R-:W-:Y:S01]  /*0e90*/  @!P2 LOP3.LUT R21, R9, 0x7ff00000, RZ, 0xc0, !PT ;  /* 0x7ff000000915a812 */ /* 0x000fe200078ec0ff */
[----:B------:R-:W-:Y:S01]  /*0ea0*/  DMUL R18, R16, R8 ;  /* 0x0000000810127228 */ /* 0x000fe20000000000 */
[----:B------:R-:W-:Y:S02]  /*0eb0*/  VIADD R23, R20, 0xffffffff ;  /* 0xffffffff14177836 */ /* 0x000fe40000000000 */
[----:B------:R-:W-:-:S04]  /*0ec0*/  IADD3 R22, PT, PT, R21, -0x1, RZ ;  /* 0xffffffff15167810 */ /* 0x000fc80007ffe0ff */
[----:B------:R-:W-:Y:S01]  /*0ed0*/  ISETP.GT.U32.AND P0, PT, R22, 0x7feffffe, PT ;  /* 0x7feffffe1600780c */ /* 0x000fe20003f04070 */
[----:B------:R-:W-:-:S03]  /*0ee0*/  DFMA R14, R18, -R4, R8 ;  /* 0x80000004120e722b */ /* 0x000fc60000000008 */
[----:B------:R-:W-:-:S05]  /*0ef0*/  ISETP.GT.U32.OR P0, PT, R23, 0x7feffffe, P0 ;  /* 0x7feffffe1700780c */ /* 0x000fca0000704470 */
[----:B------:R-:W-:-:S08]  /*0f00*/  DFMA R14, R16, R14, R18 ;  /* 0x0000000e100e722b */ /* 0x000fd00000000012 */
[----:B------:R-:W-:Y:S05]  /*0f10*/  @P0 BRA `(.L_x_8) ;  /* 0x00000000006c0947 */ /* 0x000fea0003800000 */
[----:B------:R-:W-:-:S04]  /*0f20*/  LOP3.LUT R7, R11, 0x7ff00000, RZ, 0xc0, !PT ;  /* 0x7ff000000b077812 */ /* 0x000fc800078ec0ff */
[CC--:B------:R-:W-:Y:S02]  /*0f30*/  VIADDMNMX R6, R12.reuse, -R7.reuse, 0xb9600000, !PT ;  /* 0xb96000000c067446 */ /* 0x0c0fe40007800907 */
[----:B------:R-:W-:Y:S02]  /*0f40*/  ISETP.GE.U32.AND P0, PT, R12, R7, PT ;  /* 0x000000070c00720c */ /* 0x000fe40003f06070 */
[----:B------:R-:W-:Y:S02]  /*0f50*/  VIMNMX R6, PT, PT, R6, 0x46a00000, PT ;  /* 0x46a0000006067848 */ /* 0x000fe40003fe0100 */
[----:B------:R-:W-:-:S05]  /*0f60*/  SEL R13, R13, 0x63400000, !P0 ;  /* 0x634000000d0d7807 */ /* 0x000fca0004000000 */
[----:B------:R-:W-:Y:S02]  /*0f70*/  IMAD.IADD R16, R6, 0x1, -R13 ;  /* 0x0000000106107824 */ /* 0x000fe400078e0a0d */
[----:B------:R-:W-:Y:S02]  /*0f80*/  IMAD.MOV.U32 R6, RZ, RZ, RZ ;  /* 0x000000ffff067224 */ /* 0x000fe400078e00ff */
[----:B------:R-:W-:-:S06]  /*0f90*/  VIADD R7, R16, 0x7fe00000 ;  /* 0x7fe0000010077836 */ /* 0x000fcc0000000000 */
[----:B------:R-:W-:-:S10]  /*0fa0*/  DMUL R12, R14, R6 ;  /* 0x000000060e0c7228 */ /* 0x000fd40000000000 */
[----:B------:R-:W-:-:S13]  /*0fb0*/  FSETP.GTU.AND P0, PT, |R13|, 1.469367938527859385e-39, PT ;  /* 0x001000000d00780b */ /* 0x000fda0003f0c200 */
[----:B------:R-:W-:Y:S05]  /*0fc0*/  @P0 BRA `(.L_x_9) ;  /* 0x0000000000940947 */ /* 0x000fea0003800000 */
[----:B------:R-:W-:Y:S01]  /*0fd0*/  DFMA R4, R14, -R4, R8 ;  /* 0x800000040e04722b */ /* 0x000fe20000000008 */
[----:B------:R-:W-:-:S09]  /*0fe0*/  IMAD.MOV.U32 R6, RZ, RZ, RZ ;  /* 0x000000ffff067224 */ /* 0x000fd200078e00ff */
[C---:B------:R-:W-:Y:S02]  /*0ff0*/  FSETP.NEU.AND P0, PT, R5.reuse, RZ, PT ;  /* 0x000000ff0500720b */ /* 0x040fe40003f0d000 */
[----:B------:R-:W-:-:S04]  /*1000*/  LOP3.LUT R11, R5, 0x80000000, R11, 0x48, !PT ;  /* 0x80000000050b7812 */ /* 0x000fc800078e480b */
[----:B------:R-:W-:-:S07]  /*1010*/  LOP3.LUT R7, R11, R7, RZ, 0xfc, !PT ;  /* 0x000000070b077212 */ /* 0x000fce00078efcff */
[----:B------:R-:W-:Y:S05]  /*1020*/  @!P0 BRA `(.L_x_9) ;  /* 0x00000000007c8947 */ /* 0x000fea0003800000 */
[----:B------:R-:W-:Y:S01]  /*1030*/  IADD3 R5, PT, PT, -R16, RZ, RZ ;  /* 0x000000ff10057210 */ /* 0x000fe20007ffe1ff */
[----:B------:R-:W-:Y:S01]  /*1040*/  IMAD.MOV.U32 R4, RZ, RZ, RZ ;  /* 0x000000ffff047224 */ /* 0x000fe200078e00ff */
[----:B------:R-:W-:-:S05]  /*1050*/  DMUL.RP R6, R14, R6 ;  /* 0x000000060e067228 */ /* 0x000fca0000008000 */
[----:B------:R-:W-:-:S05]  /*1060*/  DFMA R4, R12, -R4, R14 ;  /* 0x800000040c04722b */ /* 0x000fca000000000e */
[----:B------:R-:W-:Y:S02]  /*1070*/  LOP3.LUT R11, R7, R11, RZ, 0x3c, !PT ;  /* 0x0000000b070b7212 */ /* 0x000fe400078e3cff */
[----:B------:R-:W-:-:S04]  /*1080*/  IADD3 R4, PT, PT, -R16, -0x43300000, RZ ;  /* 0xbcd0000010047810 */ /* 0x000fc80007ffe1ff */
[----:B------:R-:W-:-:S04]  /*1090*/  FSETP.NEU.AND P0, PT, |R5|, R4, PT ;  /* 0x000000040500720b */ /* 0x000fc80003f0d200 */
[----:B------:R-:W-:Y:S02]  /*10a0*/  FSEL R12, R6, R12, !P0 ;  /* 0x0000000c060c7208 */ /* 0x000fe40004000000 */
[----:B------:R-:W-:Y:S01]  /*10b0*/  FSEL R13, R11, R13, !P0 ;  /* 0x0000000d0b0d7208 */ /* 0x000fe20004000000 */
[----:B------:R-:W-:Y:S06]  /*10c0*/  BRA `(.L_x_9) ;  /* 0x0000000000547947 */ /* 0x000fec0003800000 */
.L_x_8:
[----:B------:R-:W-:-:S14]  /*10d0*/  DSETP.NAN.AND P0, PT, R6, R6, PT ;  /* 0x000000060600722a */ /* 0x000fdc0003f08000 */
[----:B------:R-:W-:Y:S05]  /*10e0*/  @P0 BRA `(.L_x_10) ;  /* 0x0000000000440947 */ /* 0x000fea0003800000 */
[----:B------:R-:W-:-:S14]  /*10f0*/  DSETP.NAN.AND P0, PT, R10, R10, PT ;  /* 0x0000000a0a00722a */ /* 0x000fdc0003f08000 */
[----:B------:R-:W-:Y:S05]  /*1100*/  @P0 BRA `(.L_x_11) ;  /* 0x0000000000300947 */ /* 0x000fea0003800000 */
[----:B------:R-:W-:Y:S01]  /*1110*/  ISETP.NE.AND P0, PT, R21, R20, PT ;  /* 0x000000141500720c */ /* 0x000fe20003f05270 */
[----:B------:R-:W-:Y:S02]  /*1120*/  IMAD.MOV.U32 R12, RZ, RZ, 0x0 ;  /* 0x00000000ff0c7424 */ /* 0x000fe400078e00ff */
[----:B------:R-:W-:-:S10]  /*1130*/  IMAD.MOV.U32 R13, RZ, RZ, -0x80000 ;  /* 0xfff80000ff0d7424 */ /* 0x000fd400078e00ff */
[----:B------:R-:W-:Y:S05]  /*1140*/  @!P0 BRA `(.L_x_9) ;  /* 0x0000000000348947 */ /* 0x000fea0003800000 */
[----:B------:R-:W-:Y:S02]  /*1150*/  ISETP.NE.AND P0, PT, R21, 0x7ff00000, PT ;  /* 0x7ff000001500780c */ /* 0x000fe40003f05270 */
[----:B------:R-:W-:Y:S02]  /*1160*/  LOP3.LUT R13, R7, 0x80000000, R11, 0x48, !PT ;  /* 0x80000000070d7812 */ /* 0x000fe400078e480b */
[----:B------:R-:W-:-:S13]  /*1170*/  ISETP.EQ.OR P0, PT, R20, RZ, !P0 ;  /* 0x000000ff1400720c */ /* 0x000fda0004702670 */
[----:B------:R-:W-:Y:S01]  /*1180*/  @P0 LOP3.LUT R4, R13, 0x7ff00000, RZ, 0xfc, !PT ;  /* 0x7ff000000d040812 */ /* 0x000fe200078efcff */
[----:B------:R-:W-:Y:S02]  /*1190*/  @!P0 IMAD.MOV.U32 R12, RZ, RZ, RZ ;  /* 0x000000ffff0c8224 */ /* 0x000fe400078e00ff */
[----:B------:R-:W-:Y:S01]  /*11a0*/  @P0 IMAD.MOV.U32 R12, RZ, RZ, RZ ;  /* 0x000000ffff0c0224 */ /* 0x000fe200078e00ff */
[----:B------:R-:W-:Y:S01]  /*11b0*/  @P0 MOV R13, R4 ;  /* 0x00000004000d0202 */ /* 0x000fe20000000f00 */
[----:B------:R-:W-:Y:S06]  /*11c0*/  BRA `(.L_x_9) ;  /* 0x0000000000147947 */ /* 0x000fec0003800000 */
.L_x_11:
[----:B------:R-:W-:Y:S01]  /*11d0*/  LOP3.LUT R13, R11, 0x80000, RZ, 0xfc, !PT ;  /* 0x000800000b0d7812 */ /* 0x000fe200078efcff */
[----:B------:R-:W-:Y:S01]  /*11e0*/  IMAD.MOV.U32 R12, RZ, RZ, R10 ;  /* 0x000000ffff0c7224 */ /* 0x000fe200078e000a */
[----:B------:R-:W-:Y:S06]  /*11f0*/  BRA `(.L_x_9) ;  /* 0x0000000000087947 */ /* 0x000fec0003800000 */
.L_x_10:
[----:B------:R-:W-:Y:S01]  /*1200*/  LOP3.LUT R13, R7, 0x80000, RZ, 0xfc, !PT ;  /* 0x00080000070d7812 */ /* 0x000fe200078efcff */
[----:B------:R-:W-:-:S07]  /*1210*/  IMAD.MOV.U32 R12, RZ, RZ, R6 ;  /* 0x000000ffff0c7224 */ /* 0x000fce00078e0006 */
.L_x_9:
[----:B------:R-:W-:Y:S05]  /*1220*/  BSYNC.RECONVERGENT B1 ;  /* 0x0000000000017941 */ /* 0x000fea0003800200 */
.L_x_7:
[----:B------:R-:W-:Y:S02]  /*1230*/  IMAD.MOV.U32 R4, RZ, RZ, R2 ;  /* 0x000000ffff047224 */ /* 0x000fe400078e0002 */
[----:B------:R-:W-:-:S04]  /*1240*/  IMAD.MOV.U32 R5, RZ, RZ, 0x0 ;  /* 0x00000000ff057424 */ /* 0x000fc800078e00ff */
[----:B------:R-:W-:Y:S05]  /*1250*/  RET.REL.NODEC R4 `(_Z19compute_P_HT_kernelPdS_S_iii) ;  /* 0xffffffec04687950 */ /* 0x000fea0003c3ffff */
.L_x_12:
[----:B------:R-:W-:-:S00]  /*1260*/  BRA `(.L_x_12) ;  /* 0xfffffffc00fc7947 */ /* 0x000fc0000383ffff */
[----:B------:R-:W-:-:S00]  /*1270*/  NOP ;  /* 0x0000000000007918 */ /* 0x000fc00000000000 */
        /* <DEDUP_REMOVED lines=8> */
.L_x_18:


//--------------------- .text._Z16compute_P_kernelPdS_S_ii --------------------------
	.section	.text._Z16compute_P_kernelPdS_S_ii,"ax",@progbits
	.align	128
        .global         _Z16compute_P_kernelPdS_S_ii
        .type           _Z16compute_P_kernelPdS_S_ii,@function
        .size           _Z16compute_P_kernelPdS_S_ii,(.L_x_20 - _Z16compute_P_kernelPdS_S_ii)
        .other          _Z16compute_P_kernelPdS_S_ii,@"STO_CUDA_ENTRY STV_DEFAULT"
_Z16compute_P_kernelPdS_S_ii:
.text._Z16compute_P_kernelPdS_S_ii:
[----:B------:R-:W-:Y:S08]  /*0000*/  LDC R1, c[0x0][0x37c] ;  /* 0x0000df00ff017b82 */ /* 0x000ff00000000800 */
[----:B------:R-:W0:Y:S01]  /*0010*/  LDC R0, c[0x0][0x398] ;  /* 0x0000e600ff007b82 */ /* 0x000e220000000800 */
[----:B------:R-:W1:Y:S01]  /*0020*/  S2R R3, SR_TID.X ;  /* 0x0000000000037919 */ /* 0x000e620000002100 */
[----:B------:R-:W2:Y:S01]  /*0030*/  LDCU.64 UR6, c[0x0][0x358] ;  /* 0x00006b00ff0677ac */ /* 0x000ea20008000a00 */
[----:B------:R-:W3:Y:S05]  /*0040*/  S2R R5, SR_TID.Y ;  /* 0x0000000000057919 */ /* 0x000eea0000002200 */
[----:B------:R-:W1:Y:S08]  /*0050*/  S2UR UR4, SR_CTAID.X ;  /* 0x00000000000479c3 */ /* 0x000e700000002500 */
[----:B------:R-:W3:Y:S01]  /*0060*/  S2UR UR5, SR_CTAID.Y ;  /* 0x00000000000579c3 */ /* 0x000ee20000002600 */
[----:B0-----:R-:W-:-:S04]  /*0070*/  LOP3.LUT R2, R0, 0x80000001, RZ, 0xc0, !PT ;  /* 0x8000000100027812 */ /* 0x001fc800078ec0ff */
[----:B------:R-:W-:-:S03]  /*0080*/  ISETP.NE.AND P0, PT, R2, 0x1, PT ;  /* 0x000000010200780c */ /* 0x000fc60003f05270 */
[----:B------:R-:W1:Y:S08]  /*0090*/  LDC R2, c[0x0][0x360] ;  /* 0x0000d800ff027b82 */ /* 0x000e700000000800 */
[----:B------:R-:W3:Y:S08]  /*00a0*/  LDC R4, c[0x0][0x364] ;  /* 0x0000d900ff047b82 */ /* 0x000ef00000000800 */
[----:B------:R-:W0:Y:S01]  /*00b0*/  @!P0 LDC.64 R10, c[0x0][0x380] ;  /* 0x0000e000ff0a8b82 */ /* 0x000e220000000a00 */
[----:B-1----:R-:W-:-:S04]  /*00c0*/  IMAD R3, R2, UR4, R3 ;  /* 0x0000000402037c24 */ /* 0x002fc8000f8e0203 */
[----:B------:R-:W-:Y:S02]  /*00d0*/  @!P0 IMAD R9, R3, R0, RZ ;  /* 0x0000000003098224 */ /* 0x000fe400078e02ff */
[----:B---3--:R-:W-:-:S04]  /*00e0*/  IMAD R5, R4, UR5, R5 ;  /* 0x0000000504057c24 */ /* 0x008fc8000f8e0205 */
[----:B------:R-:W-:Y:S02]  /*00f0*/  @!P0 IMAD R7, R5, R0, RZ ;  /* 0x0000000005078224 */ /* 0x000fe400078e02ff */
[----:B0-----:R-:W-:-:S04]  /*0100*/  @!P0 IMAD.WIDE R8, R9, 0x8, R10 ;  /* 0x0000000809088825 */ /* 0x001fc800078e020a */
[----:B------:R-:W-:Y:S02]  /*0110*/  @!P0 IMAD.WIDE.U32 R10, R7, 0x8, R10 ;  /* 0x00000008070a8825 */ /* 0x000fe400078e000a */
[----:B--2---:R-:W2:Y:S04]  /*0120*/  @!P0 LDG.E.64 R8, desc[UR6][R8.64] ;  /* 0x0000000608088981 */ /* 0x004ea8000c1e1b00 */
[----:B------:R-:W2:Y:S01]  /*0130*/  @!P0 LDG.E.64 R10, desc[UR6][R10.64] ;  /* 0x000000060a0a8981 */ /* 0x000ea2000c1e1b00 */
[----:B------:R-:W-:Y:S01]  /*0140*/  HFMA2 R7, -RZ, RZ, 0, 0 ;  /* 0x00000000ff077431 */ /* 0x000fe200000001ff */
[----:B------:R-:W-:Y:S02]  /*0150*/  CS2R R24, SRZ ;  /* 0x0000000000187805 */ /* 0x000fe4000001ff00 */
[----:B------:R-:W-:-:S04]  /*0160*/  @!P0 MOV R7, 0x1 ;  /* 0x0000000100078802 */ /* 0x000fc80000000f00 */
[----:B------:R-:W-:Y:S01]  /*0170*/  ISETP.GE.AND P1, PT, R7, R0, PT ;  /* 0x000000000700720c */ /* 0x000fe20003f26270 */
[----:B--2---:R-:W-:-:S12]  /*0180*/  @!P0 DFMA R24, R8, R10, RZ ;  /* 0x0000000a0818822b */ /* 0x004fd800000000ff */
[----:B------:R-:W-:Y:S05]  /*0190*/  @P1 BRA `(.L_x_13) ;  /* 0x0000000800281947 */ /* 0x000fea0003800000 */
[----:B------:R-:W-:-:S04]  /*01a0*/  LOP3.LUT R9, RZ, R7, RZ, 0x33, !PT ;  /* 0x00000007ff097212 */ /* 0x000fc800078e33ff */
[----:B------:R-:W-:-:S04]  /*01b0*/  IADD3 R4, PT, PT, R9, R0, RZ ;  /* 0x0000000009047210 */ /* 0x000fc80007ffe0ff */
[C---:B------:R-:W-:Y:S02]  /*01c0*/  ISETP.GE.U32.AND P1, PT, R4.reuse, 0xe, PT ;  /* 0x0000000e0400780c */ /* 0x040fe40003f26070 */
[----:B------:R-:W-:-:S04]  /*01d0*/  LEA.HI R6, R4, 0x1, RZ, 0x1f ;  /* 0x0000000104067811 */ /* 0x000fc800078ff8ff */
[----:B------:R-:W-:-:S04]  /*01e0*/  LOP3.LUT R26, R6, 0x7, RZ, 0xc0, !PT ;  /* 0x00000007061a7812 */ /* 0x000fc800078ec0ff */
[----:B------:R-:W-:-:S03]  /*01f0*/  ISETP.NE.AND P0, PT, R26, RZ, PT ;  /* 0x000000ff1a00720c */ /* 0x000fc60003f05270 */
[----:B------:R-:W-:Y:S10]  /*0200*/  @!P1 BRA `(.L_x_14) ;  /* 0x0000000400049947 */ /* 0x000ff40003800000 */
[----:B------:R-:W0:Y:S01]  /*0210*/  LDCU.64 UR4, c[0x0][0x380] ;  /* 0x00007000ff0477ac */ /* 0x000e220008000a00 */
[----:B------:R-:W-:Y:S01]  /*0220*/  LOP3.LUT R28, R6, 0xfffffff8, RZ, 0xc0, !PT ;  /* 0xfffffff8061c7812 */ /* 0x000fe200078ec0ff */
[-CC-:B------:R-:W-:Y:S02]  /*0230*/  IMAD R2, R3, R0.reuse, R7.reuse ;  /* 0x0000000003027224 */ /* 0x180fe400078e0207 */
[----:B------:R-:W-:Y:S01]  /*0240*/  IMAD R27, R5, R0, R7 ;  /* 0x00000000051b7224 */ /* 0x000fe200078e0207 */
[----:B------:R-:W-:Y:S01]  /*0250*/  IADD3 R28, PT, PT, -R28, RZ, RZ ;  /* 0x000000ff1c1c7210 */ /* 0x000fe20007ffe1ff */
[----:B0-----:R-:W-:-:S04]  /*0260*/  UIADD3 UR4, UP0, UPT, UR4, 0x40, URZ ;  /* 0x0000004004047890 */ /* 0x001fc8000ff1e0ff */
[----:B------:R-:W-:Y:S02]  /*0270*/  UIADD3.X UR5, UPT, UPT, URZ, UR5, URZ, UP0, !UPT ;  /* 0x00000005ff057290 */ /* 0x000fe400087fe4ff */
[----:B------:R-:W-:-:S04]  /*0280*/  MOV R8, UR4 ;  /* 0x0000000400087c02 */ /* 0x000fc80008000f00 */
[----:B------:R-:W-:-:S07]  /*0290*/  IMAD.U32 R9, RZ, RZ, UR5 ;  /* 0x00000005ff097e24 */ /* 0x000fce000f8e00ff */
.L_x_15:
[----:B------:R-:W-:-:S04]  /*02a0*/  IMAD.WIDE R10, R2, 0x8, R8 ;  /* 0x00000008020a7825 */ /* 0x000fc800078e0208 */
[----:B------:R-:W-:Y:S01]  /*02b0*/  IMAD.WIDE R22, R27, 0x8, R8 ;  /* 0x000000081b167825 */ /* 0x000fe200078e0208 */
[----:B------:R-:W2:Y:S04]  /*02c0*/  LDG.E.64 R12, desc[UR6][R10.64+-0x40] ;  /* 0xffffc0060a0c7981 */ /* 0x000ea8000c1e1b00 */
[----:B------:R-:W2:Y:S04]  /*02d0*/  LDG.E.64 R20, desc[UR6][R22.64+-0x40] ;  /* 0xffffc00616147981 */ /* 0x000ea8000c1e1b00 */
[----:B------:R-:W3:Y:S04]  /*02e0*/  LDG.E.64 R14, desc[UR6][R10.64+-0x38] ;  /* 0xffffc8060a0e7981 */ /* 0x000ee8000c1e1b00 */
[----:B------:R-:W3:Y:S04]  /*02f0*/  LDG.E.64 R18, desc[UR6][R22.64+-0x38] ;  /* 0xffffc80616127981 */ /* 0x000ee8000c1e1b00 */
[----:B------:R-:W4:Y:S01]  /*0300*/  LDG.E.64 R16, desc[UR6][R22.64+-0x30] ;  /* 0xffffd00616107981 */ /* 0x000f22000c1e1b00 */
[----:B--2---:R-:W-:-:S03]  /*0310*/  DFMA R20, R12, R20, R24 ;  /* 0x000000140c14722b */ /* 0x004fc60000000018 */
[----:B------:R-:W4:Y:S04]  /*0320*/  LDG.E.64 R12, desc[UR6][R10.64+-0x30] ;  /* 0xffffd0060a0c7981 */ /* 0x000f28000c1e1b00 */
[----:B------:R-:W2:Y:S01]  /*0330*/  LDG.E.64 R24, desc[UR6][R22.64+0x38] ;  /* 0x0000380616187981 */ /* 0x000ea2000c1e1b00 */
[----:B---3--:R-:W-:-:S03]  /*0340*/  DFMA R18, R14, R18, R20 ;  /* 0x000000120e12722b */ /* 0x008fc60000000014 */
[----:B------:R-:W3:Y:S04]  /*0350*/  LDG.E.64 R14, desc[UR6][R10.64+-0x28] ;  /* 0xffffd8060a0e7981 */ /* 0x000ee8000c1e1b00 */
[----:B------:R-:W3:Y:S01]  /*0360*/  LDG.E.64 R20, desc[UR6][R22.64+-0x28] ;  /* 0xffffd80616147981 */ /* 0x000ee2000c1e1b00 */
[----:B----4-:R-:W-:-:S03]  /*0370*/  DFMA R16, R12, R16, R18 ;  /* 0x000000100c10722b */ /* 0x010fc60000000012 */
[----:B------:R-:W4:Y:S04]  /*0380*/  LDG.E.64 R12, desc[UR6][R10.64+-0x20] ;  /* 0xffffe0060a0c7981 */ /* 0x000f28000c1e1b00 */
[----:B------:R-:W4:Y:S01]  /*0390*/  LDG.E.64 R18, desc[UR6][R22.64+-0x20] ;  /* 0xffffe00616127981 */ /* 0x000f22000c1e1b00 */
        /* <DEDUP_REMOVED lines=29> */
[----:B------:R-:W4:Y:S04]  /*0570*/  LDG.E.64 R14, desc[UR6][R22.64+0x30] ;  /* 0x00003006160e7981 */ /* 0x000f28000c1e1b00 */
[----:B------:R-:W2:Y:S01]  /*0580*/  LDG.E.64 R10, desc[UR6][R10.64+0x38] ;  /* 0x000038060a0a7981 */ /* 0x000ea2000c1e1b00 */
[----:B------:R-:W-:Y:S01]  /*0590*/  IADD3 R28, PT, PT, R28, 0x8, RZ ;  /* 0x000000081c1c7810 */ /* 0x000fe20007ffe0ff */
[----:B---3--:R-:W-:-:S03]  /*05a0*/  DFMA R16, R16, R18, R20 ;  /* 0x000000121010722b */ /* 0x008fc60000000014 */
[----:B------:R-:W-:Y:S01]  /*05b0*/  ISETP.NE.AND P1, PT, R28, RZ, PT ;  /* 0x000000ff1c00720c */ /* 0x000fe20003f25270 */
[----:B------:R-:W-:Y:S01]  /*05c0*/  VIADD R2, R2, 0x10 ;  /* 0x0000001002027836 */ /* 0x000fe20000000000 */
[----:B------:R-:W-:Y:S02]  /*05d0*/  IADD3 R7, PT, PT, R7, 0x10, RZ ;  /* 0x0000001007077810 */ /* 0x000fe40007ffe0ff */
[----:B------:R-:W-:Y:S01]  /*05e0*/  IADD3 R27, PT, PT, R27, 0x10, RZ ;  /* 0x000000101b1b7810 */ /* 0x000fe20007ffe0ff */
[----:B----4-:R-:W-:-:S08]  /*05f0*/  DFMA R12, R12, R14, R16 ;  /* 0x0000000e0c0c722b */ /* 0x010fd00000000010 */
[----:B--2---:R-:W-:Y:S01]  /*0600*/  DFMA R24, R10, R24, R12 ;  /* 0x000000180a18722b */ /* 0x004fe2000000000c */
[----:B------:R-:W-:Y:S10]  /*0610*/  @P1 BRA `(.L_x_15) ;  /* 0xfffffffc00201947 */ /* 0x000ff4000383ffff */
.L_x_14:
[----:B------:R-:W-:Y:S05]  /*0620*/  @!P0 BRA `(.L_x_13) ;  /* 0x0000000400048947 */ /* 0x000fea0003800000 */
[----:B------:R-:W-:Y:S02]  /*0630*/  ISETP.GE.U32.AND P0, PT, R26, 0x4, PT ;  /* 0x000000041a00780c */ /* 0x000fe40003f06070 */
[----:B------:R-:W-:-:S11]  /*0640*/  LOP3.LUT P1, R6, R6, 0x3, RZ, 0xc0, !PT ;  /* 0x0000000306067812 */ /* 0x000fd6000782c0ff */
[----:B------:R-:W-:Y:S05]  /*0650*/  @!P0 BRA `(.L_x_16) ;  /* 0x0000000000788947 */ /* 0x000fea0003800000 */
[----:B------:R-:W0:Y:S01]  /*0660*/  LDC.64 R8, c[0x0][0x380] ;  /* 0x0000e000ff087b82 */ /* 0x000e220000000a00 */
[-CC-:B------:R-:W-:Y:S02]  /*0670*/  IMAD R11, R3, R0.reuse, R7.reuse ;  /* 0x00000000030b7224 */ /* 0x180fe400078e0207 */
[----:B------:R-:W-:Y:S02]  /*0680*/  IMAD R13, R5, R0, R7 ;  /* 0x00000000050d7224 */ /* 0x000fe400078e0207 */
[----:B0-----:R-:W-:-:S04]  /*0690*/  IMAD.WIDE R10, R11, 0x8, R8 ;  /* 0x000000080b0a7825 */ /* 0x001fc800078e0208 */
[----:B------:R-:W-:Y:S01]  /*06a0*/  IMAD.WIDE R8, R13, 0x8, R8 ;  /* 0x000000080d087825 */ /* 0x000fe200078e0208 */
[----:B------:R-:W2:Y:S04]  /*06b0*/  LDG.E.64 R14, desc[UR6][R10.64] ;  /* 0x000000060a0e7981 */ /* 0x000ea8000c1e1b00 */
[----:B------:R-:W2:Y:S04]  /*06c0*/  LDG.E.64 R12, desc[UR6][R8.64] ;  /* 0x00000006080c7981 */ /* 0x000ea8000c1e1b00 */
[----:B------:R-:W3:Y:S04]  /*06d0*/  LDG.E.64 R22, desc[UR6][R10.64+0x8] ;  /* 0x000008060a167981 */ /* 0x000ee8000c1e1b00 */
[----:B------:R-:W3:Y:S04]  /*06e0*/  LDG.E.64 R20, desc[UR6][R8.64+0x8] ;  /* 0x0000080608147981 */ /* 0x000ee8000c1e1b00 */
[----:B------:R-:W4:Y:S04]  /*06f0*/  LDG.E.64 R18, desc[UR6][R10.64+0x10] ;  /* 0x000010060a127981 */ /* 0x000f28000c1e1b00 */
[----:B------:R-:W4:Y:S04]  /*0700*/  LDG.E.64 R16, desc[UR6][R8.64+0x10] ;  /* 0x0000100608107981 */ /* 0x000f28000c1e1b00 */
[----:B------:R-:W5:Y:S04]  /*0710*/  LDG.E.64 R26, desc[UR6][R10.64+0x38] ;  /* 0x000038060a1a7981 */ /* 0x000f68000c1e1b00 */
[----:B------:R-:W5:Y:S01]  /*0720*/  LDG.E.64 R28, desc[UR6][R8.64+0x38] ;  /* 0x00003806081c7981 */ /* 0x000f62000c1e1b00 */
[----:B--2---:R-:W-:-:S03]  /*0730*/  DFMA R24, R14, R12, R24 ;  /* 0x0000000c0e18722b */ /* 0x004fc60000000018 */
[----:B------:R-:W2:Y:S04]  /*0740*/  LDG.E.64 R14, desc[UR6][R10.64+0x18] ;  /* 0x000018060a0e7981 */ /* 0x000ea8000c1e1b00 */
[----:B------:R-:W2:Y:S01]  /*0750*/  LDG.E.64 R12, desc[UR6][R8.64+0x18] ;  /* 0x00001806080c7981 */ /* 0x000ea2000c1e1b00 */
[----:B---3--:R-:W-:-:S03]  /*0760*/  DFMA R20, R22, R20, R24 ;  /* 0x000000141614722b */ /* 0x008fc60000000018 */
[----:B------:R-:W3:Y:S04]  /*0770*/  LDG.E.64 R22, desc[UR6][R10.64+0x20] ;  /* 0x000020060a167981 */ /* 0x000ee8000c1e1b00 */
[----:B------:R-:W3:Y:S01]  /*0780*/  LDG.E.64 R24, desc[UR6][R8.64+0x20] ;  /* 0x0000200608187981 */ /* 0x000ee2000c1e1b00 */
[----:B----4-:R-:W-:-:S03]  /*0790*/  DFMA R16, R18, R16, R20 ;  /* 0x000000101210722b */ /* 0x010fc60000000014 */
[----:B------:R-:W4:Y:S04]  /*07a0*/  LDG.E.64 R18, desc[UR6][R10.64+0x28] ;  /* 0x000028060a127981 */ /* 0x000f28000c1e1b00 */
[----:B------:R-:W4:Y:S01]  /*07b0*/  LDG.E.64 R20, desc[UR6][R8.64+0x28] ;  /* 0x0000280608147981 */ /* 0x000f22000c1e1b00 */
[----:B--2---:R-:W-:-:S03]  /*07c0*/  DFMA R12, R14, R12, R16 ;  /* 0x0000000c0e0c722b */ /* 0x004fc60000000010 */
[----:B------:R-:W2:Y:S04]  /*07d0*/  LDG.E.64 R14, desc[UR6][R10.64+0x30] ;  /* 0x000030060a0e7981 */ /* 0x000ea8000c1e1b00 */
[----:B------:R-:W2:Y:S01]  /*07e0*/  LDG.E.64 R16, desc[UR6][R8.64+0x30] ;  /* 0x0000300608107981 */ /* 0x000ea2000c1e1b00 */
[----:B---3--:R-:W-:-:S08]  /*07f0*/  DFMA R12, R22, R24, R12 ;  /* 0x00000018160c722b */ /* 0x008fd0000000000c */
[----:B----4-:R-:W-:Y:S01]  /*0800*/  DFMA R12, R18, R20, R12 ;  /* 0x00000014120c722b */ /* 0x010fe2000000000c */
[----:B------:R-:W-:-:S07]  /*0810*/  IADD3 R7, PT, PT, R7, 0x8, RZ ;  /* 0x0000000807077810 */ /* 0x000fce0007ffe0ff */
[----:B--2---:R-:W-:-:S08]  /*0820*/  DFMA R12, R14, R16, R12 ;  /* 0x000000100e0c722b */ /* 0x004fd0000000000c */
[----:B-----5:R-:W-:-:S11]  /*0830*/  DFMA R24, R26, R28, R12 ;  /* 0x0000001c1a18722b */ /* 0x020fd6000000000c */
.L_x_16:
[----:B------:R-:W-:Y:S05]  /*0840*/  @!P1 BRA `(.L_x_13) ;  /* 0x00000000007c9947 */ /* 0x000fea0003800000 */
[----:B------:R-:W-:-:S13]  /*0850*/  ISETP.NE.AND P1, PT, R6, 0x1, PT ;  /* 0x000000010600780c */ /* 0x000fda0003f25270 */
[----:B------:R-:W0:Y:S01]  /*0860*/  @P1 LDC.64 R10, c[0x0][0x380] ;  /* 0x0000e000ff0a1b82 */ /* 0x000e220000000a00 */
[-CC-:B------:R-:W-:Y:S02]  /*0870*/  @P1 IMAD R15, R3, R0.reuse, R7.reuse ;  /* 0x00000000030f1224 */ /* 0x180fe400078e0207 */
[----:B------:R-:W-:Y:S02]  /*0880*/  @P1 IMAD R9, R5, R0, R7 ;  /* 0x0000000005091224 */ /* 0x000fe400078e0207 */
[----:B0-----:R-:W-:-:S04]  /*0890*/  @P1 IMAD.WIDE R14, R15, 0x8, R10 ;  /* 0x000000080f0e1825 */ /* 0x001fc800078e020a */
[----:B------:R-:W-:Y:S01]  /*08a0*/  @P1 IMAD.WIDE R10, R9, 0x8, R10 ;  /* 0x00000008090a1825 */ /* 0x000fe200078e020a */
[----:B------:R-:W2:Y:S04]  /*08b0*/  @P1 LDG.E.64 R12, desc[UR6][R14.64] ;  /* 0x000000060e0c1981 */ /* 0x000ea8000c1e1b00 */
[----:B------:R-:W2:Y:S01]  /*08c0*/  @P1 LDG.E.64 R8, desc[UR6][R10.64] ;  /* 0x000000060a081981 */ /* 0x000ea2000c1e1b00 */
[----:B------:R-:W-:-:S03]  /*08d0*/  LOP3.LUT P0, RZ, R4, 0x2, RZ, 0xc0, !PT ;  /* 0x0000000204ff7812 */ /* 0x000fc6000780c0ff */
[----:B------:R-:W3:Y:S04]  /*08e0*/  @P1 LDG.E.64 R16, desc[UR6][R14.64+0x8] ;  /* 0x000008060e101981 */ /* 0x000ee8000c1e1b00 */
[----:B------:R-:W3:Y:S01]  /*08f0*/  @P1 LDG.E.64 R18, desc[UR6][R10.64+0x8] ;  /* 0x000008060a121981 */ /* 0x000ee2000c1e1b00 */
[----:B------:R-:W-:-:S03]  /*0900*/  @P1 IADD3 R7, PT, PT, R7, 0x4, RZ ;  /* 0x0000000407071810 */ /* 0x000fc60007ffe0ff */
[----:B------:R-:W4:Y:S02]  /*0910*/  @P1 LDG.E.64 R22, desc[UR6][R14.64+0x10] ;  /* 0x000010060e161981 */ /* 0x000f24000c1e1b00 */
[----:B------:R-:W0:Y:S02]  /*0920*/  @!P0 LDC.64 R20, c[0x0][0x380] ;  /* 0x0000e000ff148b82 */ /* 0x000e240000000a00 */
[----:B------:R-:W4:Y:S01]  /*0930*/  @P1 LDG.E.64 R26, desc[UR6][R10.64+0x10] ;  /* 0x000010060a1a1981 */ /* 0x000f22000c1e1b00 */
[-CC-:B------:R-:W-:Y:S02]  /*0940*/  @!P0 IMAD R29, R3, R0.reuse, R7.reuse ;  /* 0x00000000031d8224 */ /* 0x180fe400078e0207 */
[----:B------:R-:W-:Y:S02]  /*0950*/  @!P0 IMAD R0, R5, R0, R7 ;  /* 0x0000000005008224 */ /* 0x000fe400078e0207 */
[----:B------:R-:W5:Y:S04]  /*0960*/  @P1 LDG.E.64 R6, desc[UR6][R14.64+0x18] ;  /* 0x000018060e061981 */ /* 0x000f68000c1e1b00 */
[----:B------:R-:W5:Y:S01]  /*0970*/  @P1 LDG.E.64 R10, desc[UR6][R10.64+0x18] ;  /* 0x000018060a0a1981 */ /* 0x000f62000c1e1b00 */
[----:B0-----:R-:W-:-:S04]  /*0980*/  @!P0 IMAD.WIDE R28, R29, 0x8, R20 ;  /* 0x000000081d1c8825 */ /* 0x001fc800078e0214 */
[----:B------:R-:W-:-:S05]  /*0990*/  @!P0 IMAD.WIDE R20, R0, 0x8, R20 ;  /* 0x0000000800148825 */ /* 0x000fca00078e0214 */
[----:B------:R-:W5:Y:S04]  /*09a0*/  @!P0 LDG.E.64 R14, desc[UR6][R20.64] ;  /* 0x00000006140e8981 */ /* 0x000f68000c1e1b00 */
[----:B------:R-:W5:Y:S01]  /*09b0*/  @!P0 LDG.E.64 R20, desc[UR6][R20.64+0x8] ;  /* 0x0000080614148981 */ /* 0x000f62000c1e1b00 */
[----:B--2---:R-:W-:-:S03]  /*09c0*/  @P1 DFMA R8, R12, R8, R24 ;  /* 0x000000080c08122b */ /* 0x004fc60000000018 */
[----:B------:R-:W2:Y:S04]  /*09d0*/  @!P0 LDG.E.64 R12, desc[UR6][R28.64] ;  /* 0x000000061c0c8981 */ /* 0x000ea8000c1e1b00 */
[----:B------:R-:W2:Y:S01]  /*09e0*/  @!P0 LDG.E.64 R28, desc[UR6][R28.64+0x8] ;  /* 0x000008061c1c8981 */ /* 0x000ea2000c1e1b00 */
[----:B---3--:R-:W-:-:S08]  /*09f0*/  @P1 DFMA R8, R16, R18, R8 ;  /* 0x000000121008122b */ /* 0x008fd00000000008 */
[----:B----4-:R-:W-:-:S08]  /*0a00*/  @P1 DFMA R8, R22, R26, R8 ;  /* 0x0000001a1608122b */ /* 0x010fd00000000008 */
[----:B-----5:R-:W-:-:S08]  /*0a10*/  @P1 DFMA R24, R6, R10, R8 ;  /* 0x0000000a0618122b */ /* 0x020fd00000000008 */
[----:B--2---:R-:W-:-:S08]  /*0a20*/  @!P0 DFMA R12, R12, R14, R24 ;  /* 0x0000000e0c0c822b */ /* 0x004fd00000000018 */
[----:B------:R-:W-:-:S11]  /*0a30*/  @!P0 DFMA R24, R28, R20, R12 ;  /* 0x000000141c18822b */ /* 0x000fd6000000000c */
.L_x_13:
[----:B------:R-:W0:Y:S01]  /*0a40*/  LDCU UR4, c[0x0][0x39c] ;  /* 0x00007380ff0477ac */ /* 0x000e220008000800 */
[----:B------:R-:W-:-:S04]  /*0a50*/  VIMNMX R0, PT, PT, R3, R5, !PT ;  /* 0x0000000503007248 */ /* 0x000fc80007fe0100 */
[----:B0-----:R-:W-:-:S13]  /*0a60*/  ISETP.GE.AND P0, PT, R0, UR4, PT ;  /* 0x0000000400007c0c */ /* 0x001fda000bf06270 */
[----:B------:R-:W-:Y:S05]  /*0a70*/  @P0 EXIT ;  /* 0x000000000000094d */ /* 0x000fea0003800000 */
[----:B------:R-:W0:Y:S01]  /*0a80*/  LDC.64 R6, c[0x0][0x388] ;  /* 0x0000e200ff067b82 */ /* 0x000e220000000a00 */
[----:B------:R-:W-:-:S07]  /*0a90*/  IMAD R9, R5, UR4, R3 ;  /* 0x0000000405097c24 */ /* 0x000fce000f8e0203 */
[----:B------:R-:W1:Y:S01]  /*0aa0*/  LDC.64 R4, c[0x0][0x390] ;  /* 0x0000e400ff047b82 */ /* 0x000e620000000a00 */
[----:B0-----:R-:W-:-:S06]  /*0ab0*/  IMAD.WIDE R2, R9, 0x8, R6 ;  /* 0x0000000809027825 */ /* 0x001fcc00078e0206 */
[----:B------:R-:W2:Y:S01]  /*0ac0*/  LDG.E.64 R2, desc[UR6][R2.64] ;  /* 0x0000000602027981 */ /* 0x000ea2000c1e1b00 */
[----:B-1----:R-:W-:Y:S01]  /*0ad0*/  IMAD.WIDE R4, R9, 0x8, R4 ;  /* 0x0000000809047825 */ /* 0x002fe200078e0204 */
[----:B--2---:R-:W-:-:S07]  /*0ae0*/  DMUL R24, R2, R24 ;  /* 0x0000001802187228 */ /* 0x004fce0000000000 */
[----:B------:R-:W-:Y:S01]  /*0af0*/  STG.E.64 desc[UR6][R4.64], R24 ;  /* 0x0000001804007986 */ /* 0x000fe2000c101b06 */
[----:B------:R-:W-:Y:S05]  /*0b00*/  EXIT ;  /* 0x000000000000794d */ /* 0x000fea0003800000 */
.L_x_17:
        /* <DEDUP_REMOVED lines=15> */
.L_x_20:


//--------------------- .nv.shared.reserved.0     --------------------------
	.section	.nv.shared.reserved.0,"aw",@nobits
	.weak		__nv_reservedSMEM_offset_0_alias
	.size		__nv_reservedSMEM_offset_0_alias, 0, 64
	.other		__nv_reservedSMEM_offset_0_alias,@"STO_CUDA_RESERVED_SHARED STV_DEFAULT"
__nv_reservedSMEM_offset_0_alias:
	.zero		0
	.zero		64


//--------------------- .nv.constant0._Z19compute_P_HT_kernelPdS_S_iii --------------------------
	.section	.nv.constant0._Z19compute_P_HT_kernelPdS_S_iii,"a",@progbits
	.sectionflags	@""
	.align	4
.nv.constant0._Z19compute_P_HT_kernelPdS_S_iii:
	.zero		932


//--------------------- .nv.constant0._Z16compute_P_kernelPdS_S_ii --------------------------
	.section	.nv.constant0._Z16compute_P_kernelPdS_S_ii,"a",@progbits
	.sectionflags	@""
	.align	4
.nv.constant0._Z16compute_P_kernelPdS_S_ii:
	.zero		928


//--------------------- SYMBOLS --------------------------

	.type		.nv.reservedSmem.offset0,@object
	.size		.nv.reservedSmem.offset0,0x4
